// auto-generated by cutlass_sweep.gemm — config: {"arch": "sm_100", "cluster_m": 2, "cluster_n": 2, "dtype": "int8", "dtype_b": "int8", "layout": "nt", "stages": 0, "tile_k": 128, "tile_m": 128, "tile_n": 256}
#include "cutlass/cutlass.h"
#include "cutlass/gemm/collective/collective_builder.hpp"
#include "cutlass/gemm/device/gemm_universal_adapter.h"
#include "cutlass/gemm/kernel/gemm_universal.hpp"
#include "cutlass/epilogue/collective/collective_builder.hpp"

using ElemA = int8_t;
using ElemB = int8_t;
using ElemCD = int8_t;
using Acc  = int32_t;
using TileShape    = cute::Shape<cute::_128, cute::_256, cute::_128>;
using ClusterShape = cute::Shape<cute::_2, cute::_2, cute::_1>;

using CollectiveEpilogue = typename cutlass::epilogue::collective::CollectiveBuilder<
    cutlass::arch::Sm100, cutlass::arch::OpClassTensorOp,
    TileShape, ClusterShape,
    cutlass::epilogue::collective::EpilogueTileAuto,
    Acc, Acc,
    ElemCD, cutlass::layout::RowMajor, 128 / cutlass::sizeof_bits<ElemCD>::value,
    ElemCD, cutlass::layout::RowMajor, 128 / cutlass::sizeof_bits<ElemCD>::value,
    cutlass::epilogue::collective::EpilogueScheduleAuto
  >::CollectiveOp;

using CollectiveMainloop = typename cutlass::gemm::collective::CollectiveBuilder<
    cutlass::arch::Sm100, cutlass::arch::OpClassTensorOp,
    ElemA, cutlass::layout::RowMajor, 128 / cutlass::sizeof_bits<ElemA>::value,
    ElemB, cutlass::layout::ColumnMajor, 128 / cutlass::sizeof_bits<ElemB>::value,
    Acc,
    TileShape, ClusterShape,
    cutlass::gemm::collective::StageCountAutoCarveout<static_cast<int>(sizeof(typename CollectiveEpilogue::SharedStorage))>,
    cutlass::gemm::collective::KernelScheduleAuto
  >::CollectiveOp;

using GemmKernel = cutlass::gemm::kernel::GemmUniversal<
    cute::Shape<int,int,int,int>,
    CollectiveMainloop,
    CollectiveEpilogue
>;
using Gemm = cutlass::gemm::device::GemmUniversalAdapter<GemmKernel>;

// Force the device kernel symbol into the cubin without needing a host main.
auto* _anchor = &cutlass::device_kernel<GemmKernel>;


// ===== COMPILED SASS (sm_100a) =====

	.target	sm_100a

	.elftype	@"ET_EXEC"


//--------------------- .note.nv.tkinfo           --------------------------
	.section	.note.nv.tkinfo,"",@"SHT_NOTE"
	.sectionflags	@"SHF_NOTE_NV_TKINFO"
	.tkinfo
        /*0018*/ 	.word	0x00000002
        /*0030*/ 	.string	""
        /*0030*/ 	.string	"ptxas"
        /*0030*/ 	.string	"Cuda compilation tools, release 13.0, V13.0.88"
        /*0030*/ 	.string	"Build cuda_13.0.r13.0/compiler.36424714_0"
        /*0030*/ 	.string	"-arch sm_100a -m 64 "



//--------------------- .note.nv.cuinfo           --------------------------
	.section	.note.nv.cuinfo,"",@"SHT_NOTE"
	.sectionflags	@"SHF_NOTE_NV_CUINFO"
        /*0018*/ 	.short	0x0002
        /*001a*/ 	.short	0x0064
        /*001c*/ 	.short	0x0082
	.zero		2


//--------------------- .nv.info                  --------------------------
	.section	.nv.info,"",@"SHT_CUDA_INFO"
	.align	4


	//----- nvinfo : EIATTR_REGCOUNT
	.align		4
        /*0000*/ 	.byte	0x04, 0x2f
        /*0002*/ 	.short	(.L_20 - .L_19)
	.align		4
.L_19:
        /*0004*/ 	.word	index@(_ZN7cutlass13device_kernelINS_4gemm6kernel13GemmUniversalIN4cute5tupleIJiiiiEEENS1_10collective13CollectiveMmaINS1_35MainloopSm100TmaUmmaWarpSpecializedILi8ELi2ELi4ENS5_IJNS4_1CILi2EEESB_NSA_ILi1EEEEEEEENS5_IJNSA_ILi128EEENSA_ILi256EEESF_EEEaNS5_IJlSC_lEEEaSI_NS4_8TiledMMAINS4_8MMA_AtomIJNS4_21SM100_MMA_S8_2x1SM_SSIaaiLi128ELi256ELNS4_4UMMA5MajorE0ELSN_0ELNSM_8SaturateE0EEEEEENS4_6LayoutINS5_IJSC_SC_SC_EEENS5_IJNSA_ILi0EEEST_ST_EEEEENS5_IJNS4_10UnderscoreESW_SW_EEEEENS4_28SM100_TMA_2SM_LOAD_MULTICASTENS4_14ComposedLayoutINS4_7SwizzleILi3ELi4ELi3EEENS4_18smem_ptr_flag_bitsILi8EEENSR_INS5_IJNSA_ILi8EEESF_EEENS5_IJSF_SC_EEEEEEEvNS4_8identityENS4_18SM100_TMA_2SM_LOADES19_vS1A_EENS_8epilogue10collective18CollectiveEpilogueINS1D_23Sm100TmaWarpSpecializedILi4ELi2ELi32ELb0ELb0EEEJNS5_IJNSA_ILi64EEESG_SF_EEENS5_IJNSR_IS1I_SC_EENSR_INS5_IJNSA_ILi32EEESB_EEENS5_IJSC_SF_EEEEEEEEaSI_aSI_NS1D_6fusion15FusionCallbacksIS1H_NS1Q_17LinearCombinationIaiaiLNS_15FloatRoundStyleE2EEES1J_S1P_JEEENS4_5SM1004TMEM4LOAD26SM100_TMEM_LOAD_32dp32b32xENS4_13SM90_TMA_LOADENS10_INS11_ILi1ELi4ELi3EEES14_NSR_INS5_IJS15_S1L_EEENS5_IJS1L_SC_EEEEEEENS4_39AutoVectorizingCopyWithAssumedAlignmentILi128EEENS4_14SM90_TMA_STOREES25_S27_S27_EEEvvEEEEvNT_6ParamsE)
        /*0008*/ 	.word	0x0000005b


	//----- nvinfo : EIATTR_FRAME_SIZE
	.align		4
.L_20:
        /*000c*/ 	.byte	0x04, 0x11
        /*000e*/ 	.short	(.L_22 - .L_21)
	.align		4
.L_21:
        /*0010*/ 	.word	index@($__internal_2_$__cuda_sm10x_tcgen05_guardrail_trap_unallocated_columns_being_dealloced)
        /*0014*/ 	.word	0x00000000


	//----- nvinfo : EIATTR_FRAME_SIZE
	.align		4
.L_22:
        /*0018*/ 	.byte	0x04, 0x11
        /*001a*/ 	.short	(.L_24 - .L_23)
	.align		4
.L_23:
        /*001c*/ 	.word	index@($__internal_1_$__cuda_sm10x_tcgen05_guardrail_trap_phase_invalid_during_alloc)
        /*0020*/ 	.word	0x00000000


	//----- nvinfo : EIATTR_FRAME_SIZE
	.align		4
.L_24:
        /*0024*/ 	.byte	0x04, 0x11
        /*0026*/ 	.short	(.L_26 - .L_25)
	.align		4
.L_25:
        /*0028*/ 	.word	index@($__internal_0_$__cuda_sm10x_tcgen05_guardrail_trap_col_being_dealloced_not_returned_by_alloc)
        /*002c*/ 	.word	0x00000000


	//----- nvinfo : EIATTR_FRAME_SIZE
	.align		4
.L_26:
        /*0030*/ 	.byte	0x04, 0x11
        /*0032*/ 	.short	(.L_28 - .L_27)
	.align		4
.L_27:
        /*0034*/ 	.word	index@(_ZN7cutlass13device_kernelINS_4gemm6kernel13GemmUniversalIN4cute5tupleIJiiiiEEENS1_10collective13CollectiveMmaINS1_35MainloopSm100TmaUmmaWarpSpecializedILi8ELi2ELi4ENS5_IJNS4_1CILi2EEESB_NSA_ILi1EEEEEEEENS5_IJNSA_ILi128EEENSA_ILi256EEESF_EEEaNS5_IJlSC_lEEEaSI_NS4_8TiledMMAINS4_8MMA_AtomIJNS4_21SM100_MMA_S8_2x1SM_SSIaaiLi128ELi256ELNS4_4UMMA5MajorE0ELSN_0ELNSM_8SaturateE0EEEEEENS4_6LayoutINS5_IJSC_SC_SC_EEENS5_IJNSA_ILi0EEEST_ST_EEEEENS5_IJNS4_10UnderscoreESW_SW_EEEEENS4_28SM100_TMA_2SM_LOAD_MULTICASTENS4_14ComposedLayoutINS4_7SwizzleILi3ELi4ELi3EEENS4_18smem_ptr_flag_bitsILi8EEENSR_INS5_IJNSA_ILi8EEESF_EEENS5_IJSF_SC_EEEEEEEvNS4_8identityENS4_18SM100_TMA_2SM_LOADES19_vS1A_EENS_8epilogue10collective18CollectiveEpilogueINS1D_23Sm100TmaWarpSpecializedILi4ELi2ELi32ELb0ELb0EEEJNS5_IJNSA_ILi64EEESG_SF_EEENS5_IJNSR_IS1I_SC_EENSR_INS5_IJNSA_ILi32EEESB_EEENS5_IJSC_SF_EEEEEEEEaSI_aSI_NS1D_6fusion15FusionCallbacksIS1H_NS1Q_17LinearCombinationIaiaiLNS_15FloatRoundStyleE2EEES1J_S1P_JEEENS4_5SM1004TMEM4LOAD26SM100_TMEM_LOAD_32dp32b32xENS4_13SM90_TMA_LOADENS10_INS11_ILi1ELi4ELi3EEES14_NSR_INS5_IJS15_S1L_EEENS5_IJS1L_SC_EEEEEEENS4_39AutoVectorizingCopyWithAssumedAlignmentILi128EEENS4_14SM90_TMA_STOREES25_S27_S27_EEEvvEEEEvNT_6ParamsE)
        /*0038*/ 	.word	0x00000000


	//----- nvinfo : EIATTR_MIN_STACK_SIZE
	.align		4
.L_28:
        /*003c*/ 	.byte	0x04, 0x12
        /*003e*/ 	.short	(.L_30 - .L_29)
	.align		4
.L_29:
        /*0040*/ 	.word	index@(_ZN7cutlass13device_kernelINS_4gemm6kernel13GemmUniversalIN4cute5tupleIJiiiiEEENS1_10collective13CollectiveMmaINS1_35MainloopSm100TmaUmmaWarpSpecializedILi8ELi2ELi4ENS5_IJNS4_1CILi2EEESB_NSA_ILi1EEEEEEEENS5_IJNSA_ILi128EEENSA_ILi256EEESF_EEEaNS5_IJlSC_lEEEaSI_NS4_8TiledMMAINS4_8MMA_AtomIJNS4_21SM100_MMA_S8_2x1SM_SSIaaiLi128ELi256ELNS4_4UMMA5MajorE0ELSN_0ELNSM_8SaturateE0EEEEEENS4_6LayoutINS5_IJSC_SC_SC_EEENS5_IJNSA_ILi0EEEST_ST_EEEEENS5_IJNS4_10UnderscoreESW_SW_EEEEENS4_28SM100_TMA_2SM_LOAD_MULTICASTENS4_14ComposedLayoutINS4_7SwizzleILi3ELi4ELi3EEENS4_18smem_ptr_flag_bitsILi8EEENSR_INS5_IJNSA_ILi8EEESF_EEENS5_IJSF_SC_EEEEEEEvNS4_8identityENS4_18SM100_TMA_2SM_LOADES19_vS1A_EENS_8epilogue10collective18CollectiveEpilogueINS1D_23Sm100TmaWarpSpecializedILi4ELi2ELi32ELb0ELb0EEEJNS5_IJNSA_ILi64EEESG_SF_EEENS5_IJNSR_IS1I_SC_EENSR_INS5_IJNSA_ILi32EEESB_EEENS5_IJSC_SF_EEEEEEEEaSI_aSI_NS1D_6fusion15FusionCallbacksIS1H_NS1Q_17LinearCombinationIaiaiLNS_15FloatRoundStyleE2EEES1J_S1P_JEEENS4_5SM1004TMEM4LOAD26SM100_TMEM_LOAD_32dp32b32xENS4_13SM90_TMA_LOADENS10_INS11_ILi1ELi4ELi3EEES14_NSR_INS5_IJS15_S1L_EEENS5_IJS1L_SC_EEEEEEENS4_39AutoVectorizingCopyWithAssumedAlignmentILi128EEENS4_14SM90_TMA_STOREES25_S27_S27_EEEvvEEEEvNT_6ParamsE)
        /*0044*/ 	.word	0x00000000
.L_30:


//--------------------- .nv.compat                --------------------------
	.section	.nv.compat,"",@"SHT_CUDA_COMPAT_INFO"
	.align	4
        /*0000*/ 	.byte	0x02, 0x09, 0x01, 0x00, 0x02, 0x02, 0x03, 0x00, 0x02, 0x05, 0x06, 0x00, 0x03, 0x07, 0x01, 0x01
        /*0010*/ 	.byte	0x02, 0x03, 0x01, 0x00, 0x02, 0x06, 0x01, 0x00, 0x04, 0x0b, 0x08, 0x00, 0x01, 0x00, 0x00, 0x00
        /*0020*/ 	.byte	0x00, 0x00, 0x00, 0x00


//--------------------- .nv.info._ZN7cutlass13device_kernelINS_4gemm6kernel13GemmUniversalIN4cute5tupleIJiiiiEEENS1_10collective13CollectiveMmaINS1_35MainloopSm100TmaUmmaWarpSpecializedILi8ELi2ELi4ENS5_IJNS4_1CILi2EEESB_NSA_ILi1EEEEEEEENS5_IJNSA_ILi128EEENSA_ILi256EEESF_EEEaNS5_IJlSC_lEEEaSI_NS4_8TiledMMAINS4_8MMA_AtomIJNS4_21SM100_MMA_S8_2x1SM_SSIaaiLi128ELi256ELNS4_4UMMA5MajorE0ELSN_0ELNSM_8SaturateE0EEEEEENS4_6LayoutINS5_IJSC_SC_SC_EEENS5_IJNSA_ILi0EEEST_ST_EEEEENS5_IJNS4_10UnderscoreESW_SW_EEEEENS4_28SM100_TMA_2SM_LOAD_MULTICASTENS4_14ComposedLayoutINS4_7SwizzleILi3ELi4ELi3EEENS4_18smem_ptr_flag_bitsILi8EEENSR_INS5_IJNSA_ILi8EEESF_EEENS5_IJSF_SC_EEEEEEEvNS4_8identityENS4_18SM100_TMA_2SM_LOADES19_vS1A_EENS_8epilogue10collective18CollectiveEpilogueINS1D_23Sm100TmaWarpSpecializedILi4ELi2ELi32ELb0ELb0EEEJNS5_IJNSA_ILi64EEESG_SF_EEENS5_IJNSR_IS1I_SC_EENSR_INS5_IJNSA_ILi32EEESB_EEENS5_IJSC_SF_EEEEEEEEaSI_aSI_NS1D_6fusion15FusionCallbacksIS1H_NS1Q_17LinearCombinationIaiaiLNS_15FloatRoundStyleE2EEES1J_S1P_JEEENS4_5SM1004TMEM4LOAD26SM100_TMEM_LOAD_32dp32b32xENS4_13SM90_TMA_LOADENS10_INS11_ILi1ELi4ELi3EEES14_NSR_INS5_IJS15_S1L_EEENS5_IJS1L_SC_EEEEEEENS4_39AutoVectorizingCopyWithAssumedAlignmentILi128EEENS4_14SM90_TMA_STOREES25_S27_S27_EEEvvEEEEvNT_6ParamsE --------------------------
	.section	.nv.info._ZN7cutlass13device_kernelINS_4gemm6kernel13GemmUniversalIN4cute5tupleIJiiiiEEENS1_10collective13CollectiveMmaINS1_35MainloopSm100TmaUmmaWarpSpecializedILi8ELi2ELi4ENS5_IJNS4_1CILi2EEESB_NSA_ILi1EEEEEEEENS5_IJNSA_ILi128EEENSA_ILi256EEESF_EEEaNS5_IJlSC_lEEEaSI_NS4_8TiledMMAINS4_8MMA_AtomIJNS4_21SM100_MMA_S8_2x1SM_SSIaaiLi128ELi256ELNS4_4UMMA5MajorE0ELSN_0ELNSM_8SaturateE0EEEEEENS4_6LayoutINS5_IJSC_SC_SC_EEENS5_IJNSA_ILi0EEEST_ST_EEEEENS5_IJNS4_10UnderscoreESW_SW_EEEEENS4_28SM100_TMA_2SM_LOAD_MULTICASTENS4_14ComposedLayoutINS4_7SwizzleILi3ELi4ELi3EEENS4_18smem_ptr_flag_bitsILi8EEENSR_INS5_IJNSA_ILi8EEESF_EEENS5_IJSF_SC_EEEEEEEvNS4_8identityENS4_18SM100_TMA_2SM_LOADES19_vS1A_EENS_8epilogue10collective18CollectiveEpilogueINS1D_23Sm100TmaWarpSpecializedILi4ELi2ELi32ELb0ELb0EEEJNS5_IJNSA_ILi64EEESG_SF_EEENS5_IJNSR_IS1I_SC_EENSR_INS5_IJNSA_ILi32EEESB_EEENS5_IJSC_SF_EEEEEEEEaSI_aSI_NS1D_6fusion15FusionCallbacksIS1H_NS1Q_17LinearCombinationIaiaiLNS_15FloatRoundStyleE2EEES1J_S1P_JEEENS4_5SM1004TMEM4LOAD26SM100_TMEM_LOAD_32dp32b32xENS4_13SM90_TMA_LOADENS10_INS11_ILi1ELi4ELi3EEES14_NSR_INS5_IJS15_S1L_EEENS5_IJS1L_SC_EEEEEEENS4_39AutoVectorizingCopyWithAssumedAlignmentILi128EEENS4_14SM90_TMA_STOREES25_S27_S27_EEEvvEEEEvNT_6ParamsE,"",@"SHT_CUDA_INFO"
	.sectionflags	@""
	.align	4


	//----- nvinfo : EIATTR_CUDA_API_VERSION
	.align		4
        /*0000*/ 	.byte	0x04, 0x37
        /*0002*/ 	.short	(.L_32 - .L_31)
.L_31:
        /*0004*/ 	.word	0x00000082


	//----- nvinfo : EIATTR_KPARAM_INFO
	.align		4
.L_32:
        /*0008*/ 	.byte	0x04, 0x17
        /*000a*/ 	.short	(.L_34 - .L_33)
.L_33:
        /*000c*/ 	.word	0x00000000
        /*0010*/ 	.short	0x0000
        /*0012*/ 	.short	0x0000
        /*0014*/ 	.byte	0x00, 0xf0, 0x01, 0x20


	//----- nvinfo : EIATTR_AT_ENTRY_FRAGMENTS
	.align		4
.L_34:
        /*0018*/ 	.byte	0x04, 0x4f
        /*001a*/ 	.short	(.L_36 - .L_35)


	//   ....[0]....
.L_35:
        /*001c*/ 	.word	0x00000007


	//----- nvinfo : EIATTR_RESERVED_SMEM_USED
	.align		4
.L_36:
        /*0020*/ 	.byte	0x01, 0x41
	.zero		2


	//----- nvinfo : EIATTR_SPARSE_MMA_MASK
	.align		4
        /*0024*/ 	.byte	0x03, 0x50
        /*0026*/ 	.short	0x0000


	//----- nvinfo : EIATTR_TCGEN05_2CTA_USED
	.align		4
        /*0028*/ 	.byte	0x01, 0x52
	.zero		2


	//----- nvinfo : EIATTR_MAXREG_COUNT
	.align		4
        /*002c*/ 	.byte	0x03, 0x1b
        /*002e*/ 	.short	0x00ff


	//----- nvinfo : EIATTR_NUM_BARRIERS
	.align		4
        /*0030*/ 	.byte	0x02, 0x4c
        /*0032*/ 	.byte	0x07
	.zero		1


	//----- nvinfo : EIATTR_EXTERNS
	.align		4
        /*0034*/ 	.byte	0x04, 0x0f
        /*0036*/ 	.short	(.L_38 - .L_37)


	//   ....[0]....
	.align		4
.L_37:
        /*0038*/ 	.word	index@(__assertfail)


	//----- nvinfo : EIATTR_MERCURY_ISA_VERSION
	.align		4
.L_38:
        /*003c*/ 	.byte	0x03, 0x5f
        /*003e*/ 	.short	0x0101


	//----- nvinfo : EIATTR_INT_WARP_WIDE_INSTR_OFFSETS
	.align		4
        /*0040*/ 	.byte	0x04, 0x31
        /*0042*/ 	.short	(.L_40 - .L_39)


	//   ....[0]....
.L_39:
        /*0044*/ 	.word	0x00000df0


	//   ....[1]....
        /*0048*/ 	.word	0x00000e90


	//   ....[2]....
        /*004c*/ 	.word	0x000045a0


	//   ....[3]....
        /*0050*/ 	.word	0x000045d0


	//   ....[4]....
        /*0054*/ 	.word	0x000045f0


	//   ....[5]....
        /*0058*/ 	.word	0x00005130


	//   ....[6]....
        /*005c*/ 	.word	0x000051d0


	//   ....[7]....
        /*0060*/ 	.word	0x00005290


	//   ....[8]....
        /*0064*/ 	.word	0x00005300


	//   ....[9]....
        /*0068*/ 	.word	0x000053c0


	//   ....[10]....
        /*006c*/ 	.word	0x00005460


	//   ....[11]....
        /*0070*/ 	.word	0x000054d0


	//   ....[12]....
        /*0074*/ 	.word	0x00005590


	//   ....[13]....
        /*0078*/ 	.word	0x00005630


	//   ....[14]....
        /*007c*/ 	.word	0x000056d0


	//   ....[15]....
        /*0080*/ 	.word	0x000057c0


	//   ....[16]....
        /*0084*/ 	.word	0x00005890


	//----- nvinfo : EIATTR_COOP_GROUP_MASK_REGIDS
	.align		4
.L_40:
        /*0088*/ 	.byte	0x04, 0x29
        /*008a*/ 	.short	(.L_42 - .L_41)


	//   ....[0]....
.L_41:
        /*008c*/ 	.word	0xffffffff


	//   ....[1]....
        /*0090*/ 	.word	0xffffffff


	//   ....[2]....
        /*0094*/ 	.word	0xffffffff


	//   ....[3]....
        /*0098*/ 	.word	0xffffffff


	//   ....[4]....
        /*009c*/ 	.word	0xffffffff


	//   ....[5]....
        /*00a0*/ 	.word	0xffffffff


	//   ....[6]....
        /*00a4*/ 	.word	0xffffffff


	//   ....[7]....
        /*00a8*/ 	.word	0xffffffff


	//   ....[8]....
        /*00ac*/ 	.word	0xffffffff


	//   ....[9]....
        /*00b0*/ 	.word	0xffffffff


	//   ....[10]....
        /*00b4*/ 	.word	0xffffffff


	//   ....[11]....
        /*00b8*/ 	.word	0xffffffff


	//   ....[12]....
        /*00bc*/ 	.word	0xffffffff


	//   ....[13]....
        /*00c0*/ 	.word	0xffffffff


	//----- nvinfo : EIATTR_COOP_GROUP_INSTR_OFFSETS
	.align		4
.L_42:
        /*00c4*/ 	.byte	0x04, 0x28
        /*00c6*/ 	.short	(.L_44 - .L_43)


	//   ....[0]....
.L_43:
        /*00c8*/ 	.word	0x000000b0


	//   ....[1]....
        /*00cc*/ 	.word	0x00000520


	//   ....[2]....
        /*00d0*/ 	.word	0x00000760


	//   ....[3]....
        /*00d4*/ 	.word	0x000008f0


	//   ....[4]....
        /*00d8*/ 	.word	0x000009e0


	//   ....[5]....
        /*00dc*/ 	.word	0x00000b40


	//   ....[6]....
        /*00e0*/ 	.word	0x00000cd0


	//   ....[7]....
        /*00e4*/ 	.word	0x00000f10


	//   ....[8]....
        /*00e8*/ 	.word	0x00002290


	//   ....[9]....
        /*00ec*/ 	.word	0x00003380


	//   ....[10]....
        /*00f0*/ 	.word	0x00003850


	//   ....[11]....
        /*00f4*/ 	.word	0x00003880


	//   ....[12]....
        /*00f8*/ 	.word	0x000044a0


	//   ....[13]....
        /*00fc*/ 	.word	0x000046b0


	//----- nvinfo : EIATTR_VRC_CTA_INIT_COUNT
	.align		4
.L_44:
        /*0100*/ 	.byte	0x02, 0x4a
        /*0102*/ 	.byte	0x80
	.zero		1


	//----- nvinfo : EIATTR_SYSCALL_OFFSETS
	.align		4
        /*0104*/ 	.byte	0x04, 0x46
        /*0106*/ 	.short	(.L_46 - .L_45)


	//   ....[0]....
.L_45:
        /*0108*/ 	.word	0x000063e0


	//   ....[1]....
        /*010c*/ 	.word	0x00006520


	//   ....[2]....
        /*0110*/ 	.word	0x00006d30


	//   ....[3]....
        /*0114*/ 	.word	0x00007b30


	//   ....[4]....
        /*0118*/ 	.word	0x000088d0


	//   ....[5]....
        /*011c*/ 	.word	0x00009680


	//----- nvinfo : EIATTR_MBARRIER_INSTR_OFFSETS
	.align		4
.L_46:
        /*0120*/ 	.byte	0x04, 0x39
        /*0122*/ 	.short	(.L_48 - .L_47)


	//   ....[0]....
.L_47:
        /*0124*/ 	.word	0x00000650
        /*0128*/ 	.word	0x000000ff
        /*012c*/ 	.word	0x00000000
        /*0130*/ 	.short	0x0100
        /*0132*/ 	.byte	0x04
	.zero		1


	//   ....[1]....
        /*0134*/ 	.word	0x00000660
        /*0138*/ 	.word	0x000000ff
        /*013c*/ 	.word	0x00000040
        /*0140*/ 	.short	0x0100
        /*0142*/ 	.byte	0x04
	.zero		1


	//   ....[2]....
        /*0144*/ 	.word	0x00000670
        /*0148*/ 	.word	0x000000ff
        /*014c*/ 	.word	0x00000008
        /*0150*/ 	.short	0x0100
        /*0152*/ 	.byte	0x04
	.zero		1


	//   ....[3]....
        /*0154*/ 	.word	0x00000680
        /*0158*/ 	.word	0x000000ff
        /*015c*/ 	.word	0x00000048
        /*0160*/ 	.short	0x0100
        /*0162*/ 	.byte	0x04
	.zero		1


	//   ....[4]....
        /*0164*/ 	.word	0x00000690
        /*0168*/ 	.word	0x000000ff
        /*016c*/ 	.word	0x00000010
        /*0170*/ 	.short	0x0100
        /*0172*/ 	.byte	0x04
	.zero		1


	//   ....[5]....
        /*0174*/ 	.word	0x000006a0
        /*0178*/ 	.word	0x000000ff
        /*017c*/ 	.word	0x00000050
        /*0180*/ 	.short	0x0100
        /*0182*/ 	.byte	0x04
	.zero		1


	//   ....[6]....
        /*0184*/ 	.word	0x000006b0
        /*0188*/ 	.word	0x000000ff
        /*018c*/ 	.word	0x00000018
        /*0190*/ 	.short	0x0100
        /*0192*/ 	.byte	0x04
	.zero		1


	//   ....[7]....
        /*0194*/ 	.word	0x000006c0
        /*0198*/ 	.word	0x000000ff
        /*019c*/ 	.word	0x00000058
        /*01a0*/ 	.short	0x0100
        /*01a2*/ 	.byte	0x04
	.zero		1


	//   ....[8]....
        /*01a4*/ 	.word	0x000006d0
        /*01a8*/ 	.word	0x000000ff
        /*01ac*/ 	.word	0x00000020
        /*01b0*/ 	.short	0x0100
        /*01b2*/ 	.byte	0x04
	.zero		1


	//   ....[9]....
        /*01b4*/ 	.word	0x000006e0
        /*01b8*/ 	.word	0x000000ff
        /*01bc*/ 	.word	0x00000060
        /*01c0*/ 	.short	0x0100
        /*01c2*/ 	.byte	0x04
	.zero		1


	//   ....[10]....
        /*01c4*/ 	.word	0x000006f0
        /*01c8*/ 	.word	0x000000ff
        /*01cc*/ 	.word	0x00000028
        /*01d0*/ 	.short	0x0100
        /*01d2*/ 	.byte	0x04
	.zero		1


	//   ....[11]....
        /*01d4*/ 	.word	0x00000700
        /*01d8*/ 	.word	0x000000ff
        /*01dc*/ 	.word	0x00000068
        /*01e0*/ 	.short	0x0100
        /*01e2*/ 	.byte	0x04
	.zero		1


	//   ....[12]....
        /*01e4*/ 	.word	0x00000710
        /*01e8*/ 	.word	0x000000ff
        /*01ec*/ 	.word	0x00000030
        /*01f0*/ 	.short	0x0100
        /*01f2*/ 	.byte	0x04
	.zero		1


	//   ....[13]....
        /*01f4*/ 	.word	0x00000720
        /*01f8*/ 	.word	0x000000ff
        /*01fc*/ 	.word	0x00000070
        /*0200*/ 	.short	0x0100
        /*0202*/ 	.byte	0x04
	.zero		1


	//   ....[14]....
        /*0204*/ 	.word	0x00000730
        /*0208*/ 	.word	0x000000ff
        /*020c*/ 	.word	0x00000038
        /*0210*/ 	.short	0x0100
        /*0212*/ 	.byte	0x04
	.zero		1


	//   ....[15]....
        /*0214*/ 	.word	0x00000740
        /*0218*/ 	.word	0x000000ff
        /*021c*/ 	.word	0x00000078
        /*0220*/ 	.short	0x0100
        /*0222*/ 	.byte	0x04
	.zero		1


	//   ....[16]....
        /*0224*/ 	.word	0x00000860
        /*0228*/ 	.word	0x000000ff
        /*022c*/ 	.word	0x00000080
        /*0230*/ 	.short	0x0100
        /*0232*/ 	.byte	0x04
	.zero		1


	//   ....[17]....
        /*0234*/ 	.word	0x00000870
        /*0238*/ 	.word	0x000000ff
        /*023c*/ 	.word	0x000000a0
        /*0240*/ 	.short	0x0100
        /*0242*/ 	.byte	0x04
	.zero		1


	//   ....[18]....
        /*0244*/ 	.word	0x00000880
        /*0248*/ 	.word	0x000000ff
        /*024c*/ 	.word	0x00000088
        /*0250*/ 	.short	0x0100
        /*0252*/ 	.byte	0x04
	.zero		1


	//   ....[19]....
        /*0254*/ 	.word	0x00000890
        /*0258*/ 	.word	0x000000ff
        /*025c*/ 	.word	0x000000a8
        /*0260*/ 	.short	0x0100
        /*0262*/ 	.byte	0x04
	.zero		1


	//   ....[20]....
        /*0264*/ 	.word	0x000008a0
        /*0268*/ 	.word	0x000000ff
        /*026c*/ 	.word	0x00000090
        /*0270*/ 	.short	0x0100
        /*0272*/ 	.byte	0x04
	.zero		1


	//   ....[21]....
        /*0274*/ 	.word	0x000008b0
        /*0278*/ 	.word	0x000000ff
        /*027c*/ 	.word	0x000000b0
        /*0280*/ 	.short	0x0100
        /*0282*/ 	.byte	0x04
	.zero		1


	//   ....[22]....
        /*0284*/ 	.word	0x000008c0
        /*0288*/ 	.word	0x000000ff
        /*028c*/ 	.word	0x00000098
        /*0290*/ 	.short	0x0100
        /*0292*/ 	.byte	0x04
	.zero		1


	//   ....[23]....
        /*0294*/ 	.word	0x000008d0
        /*0298*/ 	.word	0x000000ff
        /*029c*/ 	.word	0x000000b8
        /*02a0*/ 	.short	0x0100
        /*02a2*/ 	.byte	0x04
	.zero		1


	//   ....[24]....
        /*02a4*/ 	.word	0x000009b0
        /*02a8*/ 	.word	0x000000ff
        /*02ac*/ 	.word	0x000000c0
        /*02b0*/ 	.short	0x0100
        /*02b2*/ 	.byte	0x06
	.zero		1


	//   ....[25]....
        /*02b4*/ 	.word	0x000009c0
        /*02b8*/ 	.word	0x000000ff
        /*02bc*/ 	.word	0x000000c8
        /*02c0*/ 	.short	0x0100
        /*02c2*/ 	.byte	0x06
	.zero		1


	//   ....[26]....
        /*02c4*/ 	.word	0x00000af0
        /*02c8*/ 	.word	0x000000ff
        /*02cc*/ 	.word	0x000000d0
        /*02d0*/ 	.short	0x0100
        /*02d2*/ 	.byte	0x06
	.zero		1


	//   ....[27]....
        /*02d4*/ 	.word	0x00000b00
        /*02d8*/ 	.word	0x000000ff
        /*02dc*/ 	.word	0x000000e0
        /*02e0*/ 	.short	0x0100
        /*02e2*/ 	.byte	0x06
	.zero		1


	//   ....[28]....
        /*02e4*/ 	.word	0x00000b10
        /*02e8*/ 	.word	0x000000ff
        /*02ec*/ 	.word	0x000000d8
        /*02f0*/ 	.short	0x0100
        /*02f2*/ 	.byte	0x06
	.zero		1


	//   ....[29]....
        /*02f4*/ 	.word	0x00000b20
        /*02f8*/ 	.word	0x000000ff
        /*02fc*/ 	.word	0x000000e8
        /*0300*/ 	.short	0x0100
        /*0302*/ 	.byte	0x06
	.zero		1


	//   ....[30]....
        /*0304*/ 	.word	0x00000c40
        /*0308*/ 	.word	0x000000ff
        /*030c*/ 	.word	0x000000f0
        /*0310*/ 	.short	0x0100
        /*0312*/ 	.byte	0x04
	.zero		1


	//   ....[31]....
        /*0314*/ 	.word	0x00000c50
        /*0318*/ 	.word	0x000000ff
        /*031c*/ 	.word	0x00000110
        /*0320*/ 	.short	0x0100
        /*0322*/ 	.byte	0x04
	.zero		1


	//   ....[32]....
        /*0324*/ 	.word	0x00000c60
        /*0328*/ 	.word	0x000000ff
        /*032c*/ 	.word	0x000000f8
        /*0330*/ 	.short	0x0100
        /*0332*/ 	.byte	0x04
	.zero		1


	//   ....[33]....
        /*0334*/ 	.word	0x00000c70
        /*0338*/ 	.word	0x000000ff
        /*033c*/ 	.word	0x00000118
        /*0340*/ 	.short	0x0100
        /*0342*/ 	.byte	0x04
	.zero		1


	//   ....[34]....
        /*0344*/ 	.word	0x00000c80
        /*0348*/ 	.word	0x000000ff
        /*034c*/ 	.word	0x00000100
        /*0350*/ 	.short	0x0100
        /*0352*/ 	.byte	0x04
	.zero		1


	//   ....[35]....
        /*0354*/ 	.word	0x00000c90
        /*0358*/ 	.word	0x000000ff
        /*035c*/ 	.word	0x00000120
        /*0360*/ 	.short	0x0100
        /*0362*/ 	.byte	0x04
	.zero		1


	//   ....[36]....
        /*0364*/ 	.word	0x00000ca0
        /*0368*/ 	.word	0x000000ff
        /*036c*/ 	.word	0x00000108
        /*0370*/ 	.short	0x0100
        /*0372*/ 	.byte	0x04
	.zero		1


	//   ....[37]....
        /*0374*/ 	.word	0x00000cb0
        /*0378*/ 	.word	0x000000ff
        /*037c*/ 	.word	0x00000128
        /*0380*/ 	.short	0x0100
        /*0382*/ 	.byte	0x04
	.zero		1


	//   ....[38]....
        /*0384*/ 	.word	0x00000da0
        /*0388*/ 	.word	0x000000ff
        /*038c*/ 	.word	0x00000130
        /*0390*/ 	.short	0x0100
        /*0392*/ 	.byte	0x04
	.zero		1


	//   ....[39]....
        /*0394*/ 	.word	0x00000db0
        /*0398*/ 	.word	0x000000ff
        /*039c*/ 	.word	0x00000140
        /*03a0*/ 	.short	0x0100
        /*03a2*/ 	.byte	0x04
	.zero		1


	//   ....[40]....
        /*03a4*/ 	.word	0x00000dc0
        /*03a8*/ 	.word	0x000000ff
        /*03ac*/ 	.word	0x00000138
        /*03b0*/ 	.short	0x0100
        /*03b2*/ 	.byte	0x04
	.zero		1


	//   ....[41]....
        /*03b4*/ 	.word	0x00000dd0
        /*03b8*/ 	.word	0x000000ff
        /*03bc*/ 	.word	0x00000148
        /*03c0*/ 	.short	0x0100
        /*03c2*/ 	.byte	0x04
	.zero		1


	//   ....[42]....
        /*03c4*/ 	.word	0x00000ed0
        /*03c8*/ 	.word	0x000000ff
        /*03cc*/ 	.word	0x00000150
        /*03d0*/ 	.short	0x0100
        /*03d2*/ 	.byte	0x06
	.zero		1


	//   ....[43]....
        /*03d4*/ 	.word	0x00001ab0
        /*03d8*/ 	.word	0x00000000
        /*03dc*/ 	.word	0x00000140
        /*03e0*/ 	.short	0x010a
        /*03e2*/ 	.byte	0xff
	.zero		1


	//   ....[44]....
        /*03e4*/ 	.word	0x00001ae0
        /*03e8*/ 	.word	0x00000000
        /*03ec*/ 	.word	0x00000130
        /*03f0*/ 	.short	0x0101
        /*03f2*/ 	.byte	0xff
	.zero		1


	//   ....[45]....
        /*03f4*/ 	.word	0x00001ba0
        /*03f8*/ 	.word	0x000000ff
        /*03fc*/ 	.word	0x00000040
        /*0400*/ 	.short	0x010a
        /*0402*/ 	.byte	0x04
	.zero		1


	//   ....[46]....
        /*0404*/ 	.word	0x00001c70
        /*0408*/ 	.word	0x000000ff
        /*040c*/ 	.word	0x00000040
        /*0410*/ 	.short	0x010a
        /*0412*/ 	.byte	0x21
	.zero		1


	//   ....[47]....
        /*0414*/ 	.word	0x00001e30
        /*0418*/ 	.word	0x000000ff
        /*041c*/ 	.word	0x00000040
        /*0420*/ 	.short	0x010a
        /*0422*/ 	.byte	0x07
	.zero		1


	//   ....[48]....
        /*0424*/ 	.word	0x00001f30
        /*0428*/ 	.word	0x000000ff
        /*042c*/ 	.word	0x000000c8
        /*0430*/ 	.short	0x0101
        /*0432*/ 	.byte	0x06
	.zero		1


	//   ....[49]....
        /*0434*/ 	.word	0x00001f50
        /*0438*/ 	.word	0x000000ff
        /*043c*/ 	.word	0x00000040
        /*0440*/ 	.short	0x010a
        /*0442*/ 	.byte	0x04
	.zero		1


	//   ....[50]....
        /*0444*/ 	.word	0x00001fd0
        /*0448*/ 	.word	0x000000ff
        /*044c*/ 	.word	0x00000040
        /*0450*/ 	.short	0x010a
        /*0452*/ 	.byte	0x11
	.zero		1


	//   ....[51]....
        /*0454*/ 	.word	0x00002160
        /*0458*/ 	.word	0x000000ff
        /*045c*/ 	.word	0x00000040
        /*0460*/ 	.short	0x010a
        /*0462*/ 	.byte	0x08
	.zero		1


	//   ....[52]....
        /*0464*/ 	.word	0x000022c0
        /*0468*/ 	.word	0x00000003
        /*046c*/ 	.word	0x000000d0
        /*0470*/ 	.short	0x010a
        /*0472*/ 	.byte	0xff
	.zero		1


	//   ....[53]....
        /*0474*/ 	.word	0x00002410
        /*0478*/ 	.word	0x00000000
        /*047c*/ 	.word	0x00000000
        /*0480*/ 	.short	0x0101
        /*0482*/ 	.byte	0xff
	.zero		1


	//   ....[54]....
        /*0484*/ 	.word	0x000029c0
        /*0488*/ 	.word	0x000000ff
        /*048c*/ 	.word	0x00000000
        /*0490*/ 	.short	0x010a
        /*0492*/ 	.byte	0x04
	.zero		1


	//   ....[55]....
        /*0494*/ 	.word	0x00002a50
        /*0498*/ 	.word	0x000000ff
        /*049c*/ 	.word	0x00000000
        /*04a0*/ 	.short	0x010a
        /*04a2*/ 	.byte	0x05
	.zero		1


	//   ....[56]....
        /*04a4*/ 	.word	0x00002ae0
        /*04a8*/ 	.word	0x000000ff
        /*04ac*/ 	.word	0x00000000
        /*04b0*/ 	.short	0x010a
        /*04b2*/ 	.byte	0x05
	.zero		1


	//   ....[57]....
        /*04b4*/ 	.word	0x00002b70
        /*04b8*/ 	.word	0x000000ff
        /*04bc*/ 	.word	0x00000000
        /*04c0*/ 	.short	0x010a
        /*04c2*/ 	.byte	0x05
	.zero		1


	//   ....[58]....
        /*04c4*/ 	.word	0x00002c00
        /*04c8*/ 	.word	0x000000ff
        /*04cc*/ 	.word	0x00000000
        /*04d0*/ 	.short	0x010a
        /*04d2*/ 	.byte	0x05
	.zero		1


	//   ....[59]....
        /*04d4*/ 	.word	0x00002c90
        /*04d8*/ 	.word	0x000000ff
        /*04dc*/ 	.word	0x00000000
        /*04e0*/ 	.short	0x010a
        /*04e2*/ 	.byte	0x05
	.zero		1


	//   ....[60]....
        /*04e4*/ 	.word	0x00002d20
        /*04e8*/ 	.word	0x000000ff
        /*04ec*/ 	.word	0x00000000
        /*04f0*/ 	.short	0x010a
        /*04f2*/ 	.byte	0x05
	.zero		1


	//   ....[61]....
        /*04f4*/ 	.word	0x00002dc0
        /*04f8*/ 	.word	0x00000000
        /*04fc*/ 	.word	0x00000000
        /*0500*/ 	.short	0x010a
        /*0502*/ 	.byte	0xff
	.zero		1


	//   ....[62]....
        /*0504*/ 	.word	0x00002ee0
        /*0508*/ 	.word	0x00000002
        /*050c*/ 	.word	0x00000130
        /*0510*/ 	.short	0x010a
        /*0512*/ 	.byte	0xff
	.zero		1


	//   ....[63]....
        /*0514*/ 	.word	0x00002f50
        /*0518*/ 	.word	0x00000002
        /*051c*/ 	.word	0x00000000
        /*0520*/ 	.short	0x0101
        /*0522*/ 	.byte	0xff
	.zero		1


	//   ....[64]....
        /*0524*/ 	.word	0x00002f70
        /*0528*/ 	.word	0x000000ff
        /*052c*/ 	.word	0x000000e0
        /*0530*/ 	.short	0x010a
        /*0532*/ 	.byte	0x04
	.zero		1


	//   ....[65]....
        /*0534*/ 	.word	0x00003090
        /*0538*/ 	.word	0x00000002
        /*053c*/ 	.word	0x000000d0
        /*0540*/ 	.short	0x010a
        /*0542*/ 	.byte	0xff
	.zero		1


	//   ....[66]....
        /*0544*/ 	.word	0x00003190
        /*0548*/ 	.word	0x00000002
        /*054c*/ 	.word	0x00000000
        /*0550*/ 	.short	0x0101
        /*0552*/ 	.byte	0xff
	.zero		1


	//   ....[67]....
        /*0554*/ 	.word	0x00003220
        /*0558*/ 	.word	0x000000ff
        /*055c*/ 	.word	0x000000e0
        /*0560*/ 	.short	0x0106
        /*0562*/ 	.byte	0x04
	.zero		1


	//   ....[68]....
        /*0564*/ 	.word	0x00003240
        /*0568*/ 	.word	0x000000ff
        /*056c*/ 	.word	0x000000e0
        /*0570*/ 	.short	0x010a
        /*0572*/ 	.byte	0x04
	.zero		1


	//   ....[69]....
        /*0574*/ 	.word	0x000032d0
        /*0578*/ 	.word	0x000000ff
        /*057c*/ 	.word	0x000000e0
        /*0580*/ 	.short	0x0106
        /*0582*/ 	.byte	0x07
	.zero		1


	//   ....[70]....
        /*0584*/ 	.word	0x00003310
        /*0588*/ 	.word	0x00000000
        /*058c*/ 	.word	0x000000e0
        /*0590*/ 	.short	0x010a
        /*0592*/ 	.byte	0xff
	.zero		1


	//   ....[71]....
        /*0594*/ 	.word	0x00003550
        /*0598*/ 	.word	0x000000ff
        /*059c*/ 	.word	0x00000008
        /*05a0*/ 	.short	0x010a
        /*05a2*/ 	.byte	0x05
	.zero		1


	//   ....[72]....
        /*05a4*/ 	.word	0x00003570
        /*05a8*/ 	.word	0x000000ff
        /*05ac*/ 	.word	0x00000008
        /*05b0*/ 	.short	0x010a
        /*05b2*/ 	.byte	0x05
	.zero		1


	//   ....[73]....
        /*05b4*/ 	.word	0x00003700
        /*05b8*/ 	.word	0x000000ff
        /*05bc*/ 	.word	0x00000008
        /*05c0*/ 	.short	0x010a
        /*05c2*/ 	.byte	0x05
	.zero		1


	//   ....[74]....
        /*05c4*/ 	.word	0x00003720
        /*05c8*/ 	.word	0x000000ff
        /*05cc*/ 	.word	0x00000008
        /*05d0*/ 	.short	0x010a
        /*05d2*/ 	.byte	0x05
	.zero		1


	//   ....[75]....
        /*05d4*/ 	.word	0x000037e0
        /*05d8*/ 	.word	0x000000ff
        /*05dc*/ 	.word	0x00000000
        /*05e0*/ 	.short	0x0101
        /*05e2*/ 	.byte	0x04
	.zero		1


	//   ....[76]....
        /*05e4*/ 	.word	0x00003b20
        /*05e8*/ 	.word	0x00000000
        /*05ec*/ 	.word	0x000000d0
        /*05f0*/ 	.short	0x010a
        /*05f2*/ 	.byte	0xff
	.zero		1


	//   ....[77]....
        /*05f4*/ 	.word	0x00003be0
        /*05f8*/ 	.word	0x00000000
        /*05fc*/ 	.word	0x00000000
        /*0600*/ 	.short	0x0101
        /*0602*/ 	.byte	0xff
	.zero		1


	//   ....[78]....
        /*0604*/ 	.word	0x00003ca0
        /*0608*/ 	.word	0x000000ff
        /*060c*/ 	.word	0x00000000
        /*0610*/ 	.short	0x010a
        /*0612*/ 	.byte	0x04
	.zero		1


	//   ....[79]....
        /*0614*/ 	.word	0x00003cb0
        /*0618*/ 	.word	0x000000ff
        /*061c*/ 	.word	0x00000110
        /*0620*/ 	.short	0x010a
        /*0622*/ 	.byte	0x1f
	.zero		1


	//   ....[80]....
        /*0624*/ 	.word	0x00003d60
        /*0628*/ 	.word	0x000000ff
        /*062c*/ 	.word	0x00000000
        /*0630*/ 	.short	0x010a
        /*0632*/ 	.byte	0x05
	.zero		1


	//   ....[81]....
        /*0634*/ 	.word	0x00003e90
        /*0638*/ 	.word	0x000000ff
        /*063c*/ 	.word	0x00000000
        /*0640*/ 	.short	0x010a
        /*0642*/ 	.byte	0x04
	.zero		1


	//   ....[82]....
        /*0644*/ 	.word	0x00004190
        /*0648*/ 	.word	0x000000ff
        /*064c*/ 	.word	0x00000000
        /*0650*/ 	.short	0x010a
        /*0652*/ 	.byte	0x04
	.zero		1


	//   ....[83]....
        /*0654*/ 	.word	0x00004220
        /*0658*/ 	.word	0x000000ff
        /*065c*/ 	.word	0x00000000
        /*0660*/ 	.short	0x010a
        /*0662*/ 	.byte	0x05
	.zero		1


	//   ....[84]....
        /*0664*/ 	.word	0x000042b0
        /*0668*/ 	.word	0x000000ff
        /*066c*/ 	.word	0x00000000
        /*0670*/ 	.short	0x010a
        /*0672*/ 	.byte	0x05
	.zero		1


	//   ....[85]....
        /*0674*/ 	.word	0x00004350
        /*0678*/ 	.word	0x00000000
        /*067c*/ 	.word	0x00000000
        /*0680*/ 	.short	0x010a
        /*0682*/ 	.byte	0xff
	.zero		1


	//   ....[86]....
        /*0684*/ 	.word	0x00004390
        /*0688*/ 	.word	0x00000000
        /*068c*/ 	.word	0x00000000
        /*0690*/ 	.short	0x010a
        /*0692*/ 	.byte	0xff
	.zero		1


	//   ....[87]....
        /*0694*/ 	.word	0x00004400
        /*0698*/ 	.word	0x000000ff
        /*069c*/ 	.word	0x00000000
        /*06a0*/ 	.short	0x0101
        /*06a2*/ 	.byte	0x04
	.zero		1


	//   ....[88]....
        /*06a4*/ 	.word	0x00004440
        /*06a8*/ 	.word	0x000000ff
        /*06ac*/ 	.word	0x00000150
        /*06b0*/ 	.short	0x010a
        /*06b2*/ 	.byte	0x1a
	.zero		1


	//   ....[89]....
        /*06b4*/ 	.word	0x00004490
        /*06b8*/ 	.word	0x000000ff
        /*06bc*/ 	.word	0x00000000
        /*06c0*/ 	.short	0x0101
        /*06c2*/ 	.byte	0x04
	.zero		1


	//   ....[90]....
        /*06c4*/ 	.word	0x00004930
        /*06c8*/ 	.word	0x0000000c
        /*06cc*/ 	.word	0x000000d0
        /*06d0*/ 	.short	0x010a
        /*06d2*/ 	.byte	0xff
	.zero		1


	//   ....[91]....
        /*06d4*/ 	.word	0x00004aa0
        /*06d8*/ 	.word	0x00000000
        /*06dc*/ 	.word	0x00000000
        /*06e0*/ 	.short	0x0101
        /*06e2*/ 	.byte	0xff
	.zero		1


	//   ....[92]....
        /*06e4*/ 	.word	0x00004f30
        /*06e8*/ 	.word	0x000000ff
        /*06ec*/ 	.word	0x000000c8
        /*06f0*/ 	.short	0x010a
        /*06f2*/ 	.byte	0x15
	.zero		1


	//   ....[93]....
        /*06f4*/ 	.word	0x000050b0
        /*06f8*/ 	.word	0x000000ff
        /*06fc*/ 	.word	0x000000a0
        /*0700*/ 	.short	0x010a
        /*0702*/ 	.byte	0x15
	.zero		1


	//   ....[94]....
        /*0704*/ 	.word	0x000052b0
        /*0708*/ 	.word	0x000000ff
        /*070c*/ 	.word	0x00000080
        /*0710*/ 	.short	0x010b
        /*0712*/ 	.byte	0x15
	.zero		1


	//   ....[95]....
        /*0714*/ 	.word	0x000052c0
        /*0718*/ 	.word	0x000000ff
        /*071c*/ 	.word	0x00000000
        /*0720*/ 	.short	0x0101
        /*0722*/ 	.byte	0x06
	.zero		1


	//   ....[96]....
        /*0724*/ 	.word	0x000052d0
        /*0728*/ 	.word	0x000000ff
        /*072c*/ 	.word	0x000000a8
        /*0730*/ 	.short	0x010a
        /*0732*/ 	.byte	0x15
	.zero		1


	//   ....[97]....
        /*0734*/ 	.word	0x00005480
        /*0738*/ 	.word	0x000000ff
        /*073c*/ 	.word	0x00000088
        /*0740*/ 	.short	0x010b
        /*0742*/ 	.byte	0x15
	.zero		1


	//   ....[98]....
        /*0744*/ 	.word	0x00005490
        /*0748*/ 	.word	0x000000ff
        /*074c*/ 	.word	0x00000000
        /*0750*/ 	.short	0x0101
        /*0752*/ 	.byte	0x06
	.zero		1


	//   ....[99]....
        /*0754*/ 	.word	0x000054a0
        /*0758*/ 	.word	0x000000ff
        /*075c*/ 	.word	0x000000b0
        /*0760*/ 	.short	0x010a
        /*0762*/ 	.byte	0x15
	.zero		1


	//   ....[100]....
        /*0764*/ 	.word	0x00005650
        /*0768*/ 	.word	0x000000ff
        /*076c*/ 	.word	0x00000090
        /*0770*/ 	.short	0x010b
        /*0772*/ 	.byte	0x15
	.zero		1


	//   ....[101]....
        /*0774*/ 	.word	0x00005660
        /*0778*/ 	.word	0x000000ff
        /*077c*/ 	.word	0x00000000
        /*0780*/ 	.short	0x0101
        /*0782*/ 	.byte	0x06
	.zero		1


	//   ....[102]....
        /*0784*/ 	.word	0x00005670
        /*0788*/ 	.word	0x000000ff
        /*078c*/ 	.word	0x000000b8
        /*0790*/ 	.short	0x010a
        /*0792*/ 	.byte	0x15
	.zero		1


	//   ....[103]....
        /*0794*/ 	.word	0x000058b0
        /*0798*/ 	.word	0x000000ff
        /*079c*/ 	.word	0x00000098
        /*07a0*/ 	.short	0x010b
        /*07a2*/ 	.byte	0x15
	.zero		1


	//   ....[104]....
        /*07a4*/ 	.word	0x000058c0
        /*07a8*/ 	.word	0x000000ff
        /*07ac*/ 	.word	0x00000000
        /*07b0*/ 	.short	0x0101
        /*07b2*/ 	.byte	0x26
	.zero		1


	//   ....[105]....
        /*07b4*/ 	.word	0x00005900
        /*07b8*/ 	.word	0x000000ff
        /*07bc*/ 	.word	0x000000a0
        /*07c0*/ 	.short	0x010a
        /*07c2*/ 	.byte	0x15
	.zero		1


	//   ....[106]....
        /*07c4*/ 	.word	0x00005920
        /*07c8*/ 	.word	0x000000ff
        /*07cc*/ 	.word	0x000000a8
        /*07d0*/ 	.short	0x010a
        /*07d2*/ 	.byte	0x15
	.zero		1


	//   ....[107]....
        /*07d4*/ 	.word	0x00005940
        /*07d8*/ 	.word	0x000000ff
        /*07dc*/ 	.word	0x000000b0
        /*07e0*/ 	.short	0x010a
        /*07e2*/ 	.byte	0x15
	.zero		1


	//   ....[108]....
        /*07e4*/ 	.word	0x00005980
        /*07e8*/ 	.word	0x00000000
        /*07ec*/ 	.word	0x000000b8
        /*07f0*/ 	.short	0x010a
        /*07f2*/ 	.byte	0xff
	.zero		1


	//   ....[109]....
        /*07f4*/ 	.word	0x00005c80
        /*07f8*/ 	.word	0x00000003
        /*07fc*/ 	.word	0x000000d0
        /*0800*/ 	.short	0x010a
        /*0802*/ 	.byte	0xff
	.zero		1


	//   ....[110]....
        /*0804*/ 	.word	0x00005e00
        /*0808*/ 	.word	0x00000000
        /*080c*/ 	.word	0x00000000
        /*0810*/ 	.short	0x0101
        /*0812*/ 	.byte	0xff
	.zero		1


	//   ....[111]....
        /*0814*/ 	.word	0x000068f0
        /*0818*/ 	.word	0x00000003
        /*081c*/ 	.word	0x00000080
        /*0820*/ 	.short	0x010a
        /*0822*/ 	.byte	0xff
	.zero		1


	//   ....[112]....
        /*0824*/ 	.word	0x00006900
        /*0828*/ 	.word	0x00000050
        /*082c*/ 	.word	0x000000f0
        /*0830*/ 	.short	0x010a
        /*0832*/ 	.byte	0xff
	.zero		1


	//   ....[113]....
        /*0834*/ 	.word	0x00006a70
        /*0838*/ 	.word	0x00000003
        /*083c*/ 	.word	0x00000080
        /*0840*/ 	.short	0x010a
        /*0842*/ 	.byte	0xff
	.zero		1


	//   ....[114]....
        /*0844*/ 	.word	0x00006b90
        /*0848*/ 	.word	0x00000000
        /*084c*/ 	.word	0x00000000
        /*0850*/ 	.short	0x0101
        /*0852*/ 	.byte	0xff
	.zero		1


	//   ....[115]....
        /*0854*/ 	.word	0x00006c10
        /*0858*/ 	.word	0x00000050
        /*085c*/ 	.word	0x000000f0
        /*0860*/ 	.short	0x010a
        /*0862*/ 	.byte	0xff
	.zero		1


	//   ....[116]....
        /*0864*/ 	.word	0x000077e0
        /*0868*/ 	.word	0x00000000
        /*086c*/ 	.word	0x00000080
        /*0870*/ 	.short	0x010a
        /*0872*/ 	.byte	0xff
	.zero		1


	//   ....[117]....
        /*0874*/ 	.word	0x00007890
        /*0878*/ 	.word	0x00000000
        /*087c*/ 	.word	0x00000080
        /*0880*/ 	.short	0x010a
        /*0882*/ 	.byte	0xff
	.zero		1


	//   ....[118]....
        /*0884*/ 	.word	0x000079b0
        /*0888*/ 	.word	0x00000000
        /*088c*/ 	.word	0x00000000
        /*0890*/ 	.short	0x0101
        /*0892*/ 	.byte	0xff
	.zero		1


	//   ....[119]....
        /*0894*/ 	.word	0x00008570
        /*0898*/ 	.word	0x00000000
        /*089c*/ 	.word	0x00000080
        /*08a0*/ 	.short	0x010a
        /*08a2*/ 	.byte	0xff
	.zero		1


	//   ....[120]....
        /*08a4*/ 	.word	0x00008620
        /*08a8*/ 	.word	0x00000000
        /*08ac*/ 	.word	0x00000080
        /*08b0*/ 	.short	0x010a
        /*08b2*/ 	.byte	0xff
	.zero		1


	//   ....[121]....
        /*08b4*/ 	.word	0x00008750
        /*08b8*/ 	.word	0x00000000
        /*08bc*/ 	.word	0x00000000
        /*08c0*/ 	.short	0x0101
        /*08c2*/ 	.byte	0xff
	.zero		1


	//   ....[122]....
        /*08c4*/ 	.word	0x00009330
        /*08c8*/ 	.word	0x00000000
        /*08cc*/ 	.word	0x00000080
        /*08d0*/ 	.short	0x010a
        /*08d2*/ 	.byte	0xff
	.zero		1


	//   ....[123]....
        /*08d4*/ 	.word	0x000093e0
        /*08d8*/ 	.word	0x00000000
        /*08dc*/ 	.word	0x00000080
        /*08e0*/ 	.short	0x010a
        /*08e2*/ 	.byte	0xff
	.zero		1


	//   ....[124]....
        /*08e4*/ 	.word	0x00009500
        /*08e8*/ 	.word	0x00000000
        /*08ec*/ 	.word	0x00000000
        /*08f0*/ 	.short	0x0101
        /*08f2*/ 	.byte	0xff
	.zero		1


	//   ....[125]....
        /*08f4*/ 	.word	0x000097c0
        /*08f8*/ 	.word	0x00000050
        /*08fc*/ 	.word	0x00000000
        /*0900*/ 	.short	0x0101
        /*0902*/ 	.byte	0xff
	.zero		1


	//   ....[126]....
        /*0904*/ 	.word	0x0000a240
        /*0908*/ 	.word	0x00000000
        /*090c*/ 	.word	0x00000140
        /*0910*/ 	.short	0x010a
        /*0912*/ 	.byte	0xff
	.zero		1


	//   ....[127]....
        /*0914*/ 	.word	0x0000a2a0
        /*0918*/ 	.word	0x00000000
        /*091c*/ 	.word	0x00000040
        /*0920*/ 	.short	0x010a
        /*0922*/ 	.byte	0xff
	.zero		1


	//   ....[128]....
        /*0924*/ 	.word	0x0000a300
        /*0928*/ 	.word	0x00000000
        /*092c*/ 	.word	0x00000040
        /*0930*/ 	.short	0x010a
        /*0932*/ 	.byte	0xff
	.zero		1


	//   ....[129]....
        /*0934*/ 	.word	0x0000a350
        /*0938*/ 	.word	0x00000003
        /*093c*/ 	.word	0x000000d0
        /*0940*/ 	.short	0x010a
        /*0942*/ 	.byte	0xff
	.zero		1


	//   ....[130]....
        /*0944*/ 	.word	0x0000a3b0
        /*0948*/ 	.word	0x00000000
        /*094c*/ 	.word	0x00000000
        /*0950*/ 	.short	0x010a
        /*0952*/ 	.byte	0xff
	.zero		1


	//   ....[131]....
        /*0954*/ 	.word	0x0000a410
        /*0958*/ 	.word	0x00000000
        /*095c*/ 	.word	0x00000000
        /*0960*/ 	.short	0x010a
        /*0962*/ 	.byte	0xff
	.zero		1


	//   ....[132]....
        /*0964*/ 	.word	0x0000a470
        /*0968*/ 	.word	0x00000000
        /*096c*/ 	.word	0x00000000
        /*0970*/ 	.short	0x010a
        /*0972*/ 	.byte	0xff
	.zero		1


	//   ....[133]....
        /*0974*/ 	.word	0x0000a4d0
        /*0978*/ 	.word	0x00000000
        /*097c*/ 	.word	0x00000000
        /*0980*/ 	.short	0x010a
        /*0982*/ 	.byte	0xff
	.zero		1


	//   ....[134]....
        /*0984*/ 	.word	0x0000a530
        /*0988*/ 	.word	0x00000000
        /*098c*/ 	.word	0x00000000
        /*0990*/ 	.short	0x010a
        /*0992*/ 	.byte	0xff
	.zero		1


	//   ....[135]....
        /*0994*/ 	.word	0x0000a590
        /*0998*/ 	.word	0x00000000
        /*099c*/ 	.word	0x00000000
        /*09a0*/ 	.short	0x010a
        /*09a2*/ 	.byte	0xff
	.zero		1


	//   ....[136]....
        /*09a4*/ 	.word	0x0000a5f0
        /*09a8*/ 	.word	0x00000000
        /*09ac*/ 	.word	0x00000000
        /*09b0*/ 	.short	0x010a
        /*09b2*/ 	.byte	0xff
	.zero		1


	//   ....[137]....
        /*09b4*/ 	.word	0x0000a640
        /*09b8*/ 	.word	0x00000002
        /*09bc*/ 	.word	0x00000130
        /*09c0*/ 	.short	0x010a
        /*09c2*/ 	.byte	0xff
	.zero		1


	//   ....[138]....
        /*09c4*/ 	.word	0x0000a6a0
        /*09c8*/ 	.word	0x00000002
        /*09cc*/ 	.word	0x000000e0
        /*09d0*/ 	.short	0x010a
        /*09d2*/ 	.byte	0xff
	.zero		1


	//   ....[139]....
        /*09d4*/ 	.word	0x0000a6f0
        /*09d8*/ 	.word	0x00000002
        /*09dc*/ 	.word	0x000000d0
        /*09e0*/ 	.short	0x010a
        /*09e2*/ 	.byte	0xff
	.zero		1


	//   ....[140]....
        /*09e4*/ 	.word	0x0000a750
        /*09e8*/ 	.word	0x00000000
        /*09ec*/ 	.word	0x000000e0
        /*09f0*/ 	.short	0x010a
        /*09f2*/ 	.byte	0xff
	.zero		1


	//   ....[141]....
        /*09f4*/ 	.word	0x0000a7b0
        /*09f8*/ 	.word	0x00000005
        /*09fc*/ 	.word	0x00000008
        /*0a00*/ 	.short	0x010a
        /*0a02*/ 	.byte	0xff
	.zero		1


	//   ....[142]....
        /*0a04*/ 	.word	0x0000a890
        /*0a08*/ 	.word	0x00000000
        /*0a0c*/ 	.word	0x00000008
        /*0a10*/ 	.short	0x010a
        /*0a12*/ 	.byte	0xff
	.zero		1


	//   ....[143]....
        /*0a14*/ 	.word	0x0000a8e0
        /*0a18*/ 	.word	0x00000000
        /*0a1c*/ 	.word	0x000000d0
        /*0a20*/ 	.short	0x010a
        /*0a22*/ 	.byte	0xff
	.zero		1


	//   ....[144]....
        /*0a24*/ 	.word	0x0000a940
        /*0a28*/ 	.word	0x00000000
        /*0a2c*/ 	.word	0x00000110
        /*0a30*/ 	.short	0x010a
        /*0a32*/ 	.byte	0xff
	.zero		1


	//   ....[145]....
        /*0a34*/ 	.word	0x0000a9a0
        /*0a38*/ 	.word	0x00000000
        /*0a3c*/ 	.word	0x00000000
        /*0a40*/ 	.short	0x010a
        /*0a42*/ 	.byte	0xff
	.zero		1


	//   ....[146]....
        /*0a44*/ 	.word	0x0000aa00
        /*0a48*/ 	.word	0x00000000
        /*0a4c*/ 	.word	0x00000000
        /*0a50*/ 	.short	0x010a
        /*0a52*/ 	.byte	0xff
	.zero		1


	//   ....[147]....
        /*0a54*/ 	.word	0x0000aa60
        /*0a58*/ 	.word	0x00000000
        /*0a5c*/ 	.word	0x00000000
        /*0a60*/ 	.short	0x010a
        /*0a62*/ 	.byte	0xff
	.zero		1


	//   ....[148]....
        /*0a64*/ 	.word	0x0000aac0
        /*0a68*/ 	.word	0x00000000
        /*0a6c*/ 	.word	0x00000000
        /*0a70*/ 	.short	0x010a
        /*0a72*/ 	.byte	0xff
	.zero		1


	//   ....[149]....
        /*0a74*/ 	.word	0x0000ab20
        /*0a78*/ 	.word	0x00000000
        /*0a7c*/ 	.word	0x00000150
        /*0a80*/ 	.short	0x010a
        /*0a82*/ 	.byte	0xff
	.zero		1


	//   ....[150]....
        /*0a84*/ 	.word	0x0000ab70
        /*0a88*/ 	.word	0x0000000c
        /*0a8c*/ 	.word	0x000000d0
        /*0a90*/ 	.short	0x010a
        /*0a92*/ 	.byte	0xff
	.zero		1


	//   ....[151]....
        /*0a94*/ 	.word	0x0000abd0
        /*0a98*/ 	.word	0x00000000
        /*0a9c*/ 	.word	0x000000c8
        /*0aa0*/ 	.short	0x010a
        /*0aa2*/ 	.byte	0xff
	.zero		1


	//   ....[152]....
        /*0aa4*/ 	.word	0x0000ac30
        /*0aa8*/ 	.word	0x00000000
        /*0aac*/ 	.word	0x000000a0
        /*0ab0*/ 	.short	0x010a
        /*0ab2*/ 	.byte	0xff
	.zero		1


	//   ....[153]....
        /*0ab4*/ 	.word	0x0000ac90
        /*0ab8*/ 	.word	0x00000000
        /*0abc*/ 	.word	0x000000a8
        /*0ac0*/ 	.short	0x010a
        /*0ac2*/ 	.byte	0xff
	.zero		1


	//   ....[154]....
        /*0ac4*/ 	.word	0x0000acf0
        /*0ac8*/ 	.word	0x00000000
        /*0acc*/ 	.word	0x000000b0
        /*0ad0*/ 	.short	0x010a
        /*0ad2*/ 	.byte	0xff
	.zero		1


	//   ....[155]....
        /*0ad4*/ 	.word	0x0000ad50
        /*0ad8*/ 	.word	0x00000000
        /*0adc*/ 	.word	0x000000b8
        /*0ae0*/ 	.short	0x010a
        /*0ae2*/ 	.byte	0xff
	.zero		1


	//   ....[156]....
        /*0ae4*/ 	.word	0x0000adb0
        /*0ae8*/ 	.word	0x00000000
        /*0aec*/ 	.word	0x000000a0
        /*0af0*/ 	.short	0x010a
        /*0af2*/ 	.byte	0xff
	.zero		1


	//   ....[157]....
        /*0af4*/ 	.word	0x0000ae10
        /*0af8*/ 	.word	0x00000000
        /*0afc*/ 	.word	0x000000a8
        /*0b00*/ 	.short	0x010a
        /*0b02*/ 	.byte	0xff
	.zero		1


	//   ....[158]....
        /*0b04*/ 	.word	0x0000ae70
        /*0b08*/ 	.word	0x00000000
        /*0b0c*/ 	.word	0x000000b0
        /*0b10*/ 	.short	0x010a
        /*0b12*/ 	.byte	0xff
	.zero		1


	//   ....[159]....
        /*0b14*/ 	.word	0x0000aec0
        /*0b18*/ 	.word	0x00000003
        /*0b1c*/ 	.word	0x000000d0
        /*0b20*/ 	.short	0x010a
        /*0b22*/ 	.byte	0xff
	.zero		1


	//   ....[160]....
        /*0b24*/ 	.word	0x0000af10
        /*0b28*/ 	.word	0x00000003
        /*0b2c*/ 	.word	0x00000080
        /*0b30*/ 	.short	0x010a
        /*0b32*/ 	.byte	0xff
	.zero		1


	//   ....[161]....
        /*0b34*/ 	.word	0x0000af60
        /*0b38*/ 	.word	0x00000050
        /*0b3c*/ 	.word	0x000000f0
        /*0b40*/ 	.short	0x010a
        /*0b42*/ 	.byte	0xff
	.zero		1


	//   ....[162]....
        /*0b44*/ 	.word	0x0000afb0
        /*0b48*/ 	.word	0x00000000
        /*0b4c*/ 	.word	0x00000080
        /*0b50*/ 	.short	0x010a
        /*0b52*/ 	.byte	0xff
	.zero		1


	//   ....[163]....
        /*0b54*/ 	.word	0x0000b000
        /*0b58*/ 	.word	0x00000000
        /*0b5c*/ 	.word	0x00000080
        /*0b60*/ 	.short	0x010a
        /*0b62*/ 	.byte	0xff
	.zero		1


	//   ....[164]....
        /*0b64*/ 	.word	0x0000b050
        /*0b68*/ 	.word	0x00000000
        /*0b6c*/ 	.word	0x00000080
        /*0b70*/ 	.short	0x010a
        /*0b72*/ 	.byte	0xff
	.zero		1


	//----- nvinfo : EIATTR_NUM_MBARRIERS
	.align		4
.L_48:
        /*0b74*/ 	.byte	0x03, 0x38
        /*0b76*/ 	.short	0x002b


	//----- nvinfo : EIATTR_EXIT_INSTR_OFFSETS
	.align		4
        /*0b78*/ 	.byte	0x04, 0x1c
        /*0b7a*/ 	.short	(.L_50 - .L_49)


	//   ....[0]....
.L_49:
        /*0b7c*/ 	.word	0x00002df0


	//   ....[1]....
        /*0b80*/ 	.word	0x000032e0


	//   ....[2]....
        /*0b84*/ 	.word	0x00003340


	//   ....[3]....
        /*0b88*/ 	.word	0x000046c0


	//   ....[4]....
        /*0b8c*/ 	.word	0x000059b0


	//   ....[5]....
        /*0b90*/ 	.word	0x000059f0


	//   ....[6]....
        /*0b94*/ 	.word	0x0000a230


	//----- nvinfo : EIATTR_MAX_THREADS
	.align		4
.L_50:
        /*0b98*/ 	.byte	0x04, 0x05
        /*0b9a*/ 	.short	(.L_52 - .L_51)
.L_51:
        /*0b9c*/ 	.word	0x00000100
        /*0ba0*/ 	.word	0x00000001
        /*0ba4*/ 	.word	0x00000001


	//----- nvinfo : EIATTR_CRS_STACK_SIZE
	.align		4
.L_52:
        /*0ba8*/ 	.byte	0x04, 0x1e
        /*0baa*/ 	.short	(.L_54 - .L_53)
.L_53:
        /*0bac*/ 	.word	0x00000000


	//----- nvinfo : EIATTR_CBANK_PARAM_SIZE
	.align		4
.L_54:
        /*0bb0*/ 	.byte	0x03, 0x19
        /*0bb2*/ 	.short	0x0800


	//----- nvinfo : EIATTR_PARAM_CBANK
	.align		4
        /*0bb4*/ 	.byte	0x04, 0x0a
        /*0bb6*/ 	.short	(.L_56 - .L_55)
	.align		4
.L_55:
        /*0bb8*/ 	.word	index@(.nv.constant0._ZN7cutlass13device_kernelINS_4gemm6kernel13GemmUniversalIN4cute5tupleIJiiiiEEENS1_10collective13CollectiveMmaINS1_35MainloopSm100TmaUmmaWarpSpecializedILi8ELi2ELi4ENS5_IJNS4_1CILi2EEESB_NSA_ILi1EEEEEEEENS5_IJNSA_ILi128EEENSA_ILi256EEESF_EEEaNS5_IJlSC_lEEEaSI_NS4_8TiledMMAINS4_8MMA_AtomIJNS4_21SM100_MMA_S8_2x1SM_SSIaaiLi128ELi256ELNS4_4UMMA5MajorE0ELSN_0ELNSM_8SaturateE0EEEEEENS4_6LayoutINS5_IJSC_SC_SC_EEENS5_IJNSA_ILi0EEEST_ST_EEEEENS5_IJNS4_10UnderscoreESW_SW_EEEEENS4_28SM100_TMA_2SM_LOAD_MULTICASTENS4_14ComposedLayoutINS4_7SwizzleILi3ELi4ELi3EEENS4_18smem_ptr_flag_bitsILi8EEENSR_INS5_IJNSA_ILi8EEESF_EEENS5_IJSF_SC_EEEEEEEvNS4_8identityENS4_18SM100_TMA_2SM_LOADES19_vS1A_EENS_8epilogue10collective18CollectiveEpilogueINS1D_23Sm100TmaWarpSpecializedILi4ELi2ELi32ELb0ELb0EEEJNS5_IJNSA_ILi64EEESG_SF_EEENS5_IJNSR_IS1I_SC_EENSR_INS5_IJNSA_ILi32EEESB_EEENS5_IJSC_SF_EEEEEEEEaSI_aSI_NS1D_6fusion15FusionCallbacksIS1H_NS1Q_17LinearCombinationIaiaiLNS_15FloatRoundStyleE2EEES1J_S1P_JEEENS4_5SM1004TMEM4LOAD26SM100_TMEM_LOAD_32dp32b32xENS4_13SM90_TMA_LOADENS10_INS11_ILi1ELi4ELi3EEES14_NSR_INS5_IJS15_S1L_EEENS5_IJS1L_SC_EEEEEEENS4_39AutoVectorizingCopyWithAssumedAlignmentILi128EEENS4_14SM90_TMA_STOREES25_S27_S27_EEEvvEEEEvNT_6ParamsE)
        /*0bbc*/ 	.short	0x0380
        /*0bbe*/ 	.short	0x0800


	//----- nvinfo : EIATTR_SW_WAR
	.align		4
.L_56:
        /*0bc0*/ 	.byte	0x04, 0x36
        /*0bc2*/ 	.short	(.L_58 - .L_57)
.L_57:
        /*0bc4*/ 	.word	0x00000008
.L_58:


//--------------------- .nv.callgraph             --------------------------
	.section	.nv.callgraph,"",@"SHT_CUDA_CALLGRAPH"
	.align	4
	.sectionentsize	8
	.align		4
        /*0000*/ 	.word	0x00000000
	.align		4
        /*0004*/ 	.word	0xffffffff
	.align		4
        /*0008*/ 	.word	index@(_ZN7cutlass13device_kernelINS_4gemm6kernel13GemmUniversalIN4cute5tupleIJiiiiEEENS1_10collective13CollectiveMmaINS1_35MainloopSm100TmaUmmaWarpSpecializedILi8ELi2ELi4ENS5_IJNS4_1CILi2EEESB_NSA_ILi1EEEEEEEENS5_IJNSA_ILi128EEENSA_ILi256EEESF_EEEaNS5_IJlSC_lEEEaSI_NS4_8TiledMMAINS4_8MMA_AtomIJNS4_21SM100_MMA_S8_2x1SM_SSIaaiLi128ELi256ELNS4_4UMMA5MajorE0ELSN_0ELNSM_8SaturateE0EEEEEENS4_6LayoutINS5_IJSC_SC_SC_EEENS5_IJNSA_ILi0EEEST_ST_EEEEENS5_IJNS4_10UnderscoreESW_SW_EEEEENS4_28SM100_TMA_2SM_LOAD_MULTICASTENS4_14ComposedLayoutINS4_7SwizzleILi3ELi4ELi3EEENS4_18smem_ptr_flag_bitsILi8EEENSR_INS5_IJNSA_ILi8EEESF_EEENS5_IJSF_SC_EEEEEEEvNS4_8identityENS4_18SM100_TMA_2SM_LOADES19_vS1A_EENS_8epilogue10collective18CollectiveEpilogueINS1D_23Sm100TmaWarpSpecializedILi4ELi2ELi32ELb0ELb0EEEJNS5_IJNSA_ILi64EEESG_SF_EEENS5_IJNSR_IS1I_SC_EENSR_INS5_IJNSA_ILi32EEESB_EEENS5_IJSC_SF_EEEEEEEEaSI_aSI_NS1D_6fusion15FusionCallbacksIS1H_NS1Q_17LinearCombinationIaiaiLNS_15FloatRoundStyleE2EEES1J_S1P_JEEENS4_5SM1004TMEM4LOAD26SM100_TMEM_LOAD_32dp32b32xENS4_13SM90_TMA_LOADENS10_INS11_ILi1ELi4ELi3EEES14_NSR_INS5_IJS15_S1L_EEENS5_IJS1L_SC_EEEEEEENS4_39AutoVectorizingCopyWithAssumedAlignmentILi128EEENS4_14SM90_TMA_STOREES25_S27_S27_EEEvvEEEEvNT_6ParamsE)
	.align		4
        /*000c*/ 	.word	index@(__assertfail)
	.align		4
        /*0010*/ 	.word	0x00000000
	.align		4
        /*0014*/ 	.word	0xfffffffe
	.align		4
        /*0018*/ 	.word	0x00000000
	.align		4
        /*001c*/ 	.word	0xfffffffd
	.align		4
        /*0020*/ 	.word	0x00000000
	.align		4
        /*0024*/ 	.word	0xfffffffc


//--------------------- .nv.constant4             --------------------------
	.section	.nv.constant4,"a",@progbits
	.align	8
	.align		8
.nv.constant4:
        /*0000*/ 	.dword	__assertfail
	.align		8
        /*0008*/ 	.dword	__unnamed_1
	.align		8
        /*0010*/ 	.dword	__unnamed_2
	.align		8
        /*0018*/ 	.dword	__unnamed_3
	.align		8
        /*0020*/ 	.dword	_ZN40_INTERNAL_ae52ae4a_4_k_cu_942b94bd_301144cuda3std3__45__cpo5beginE
	.align		8
        /*0028*/ 	.dword	_ZN40_INTERNAL_ae52ae4a_4_k_cu_942b94bd_301144cuda3std3__45__cpo3endE
	.align		8
        /*0030*/ 	.dword	_ZN40_INTERNAL_ae52ae4a_4_k_cu_942b94bd_301144cuda3std3__45__cpo6cbeginE
	.align		8
        /*0038*/ 	.dword	_ZN40_INTERNAL_ae52ae4a_4_k_cu_942b94bd_301144cuda3std3__45__cpo4cendE
	.align		8
        /*0040*/ 	.dword	_ZN40_INTERNAL_ae52ae4a_4_k_cu_942b94bd_301144cuda3std3__442_GLOBAL__N__ae52ae4a_4_k_cu_942b94bd_301146ignoreE
	.align		8
        /*0048*/ 	.dword	_ZN40_INTERNAL_ae52ae4a_4_k_cu_942b94bd_301144cuda3std3__419piecewise_constructE
	.align		8
        /*0050*/ 	.dword	_ZN40_INTERNAL_ae52ae4a_4_k_cu_942b94bd_301144cuda3std3__48in_placeE
	.align		8
        /*0058*/ 	.dword	_ZN40_INTERNAL_ae52ae4a_4_k_cu_942b94bd_301144cuda3std6ranges3__45__cpo4swapE
	.align		8
        /*0060*/ 	.dword	_ZN40_INTERNAL_ae52ae4a_4_k_cu_942b94bd_301144cuda3std6ranges3__45__cpo9iter_moveE
	.align		8
        /*0068*/ 	.dword	_ZN40_INTERNAL_ae52ae4a_4_k_cu_942b94bd_301144cute7productE
	.align		8
        /*0070*/ 	.dword	_ZN40_INTERNAL_ae52ae4a_4_k_cu_942b94bd_301144cute1_E
	.align		8
        /*0078*/ 	.dword	$str$25
	.align		8
        /*0080*/ 	.dword	$str$26
	.align		8
        /*0088*/ 	.dword	$str$27
	.align		8
        /*0090*/ 	.dword	$str$28


//--------------------- .text._ZN7cutlass13device_kernelINS_4gemm6kernel13GemmUniversalIN4cute5tupleIJiiiiEEENS1_10collective13CollectiveMmaINS1_35MainloopSm100TmaUmmaWarpSpecializedILi8ELi2ELi4ENS5_IJNS4_1CILi2EEESB_NSA_ILi1EEEEEEEENS5_IJNSA_ILi128EEENSA_ILi256EEESF_EEEaNS5_IJlSC_lEEEaSI_NS4_8TiledMMAINS4_8MMA_AtomIJNS4_21SM100_MMA_S8_2x1SM_SSIaaiLi128ELi256ELNS4_4UMMA5MajorE0ELSN_0ELNSM_8SaturateE0EEEEEENS4_6LayoutINS5_IJSC_SC_SC_EEENS5_IJNSA_ILi0EEEST_ST_EEEEENS5_IJNS4_10UnderscoreESW_SW_EEEEENS4_28SM100_TMA_2SM_LOAD_MULTICASTENS4_14ComposedLayoutINS4_7SwizzleILi3ELi4ELi3EEENS4_18smem_ptr_flag_bitsILi8EEENSR_INS5_IJNSA_ILi8EEESF_EEENS5_IJSF_SC_EEEEEEEvNS4_8identityENS4_18SM100_TMA_2SM_LOADES19_vS1A_EENS_8epilogue10collective18CollectiveEpilogueINS1D_23Sm100TmaWarpSpecializedILi4ELi2ELi32ELb0ELb0EEEJNS5_IJNSA_ILi64EEESG_SF_EEENS5_IJNSR_IS1I_SC_EENSR_INS5_IJNSA_ILi32EEESB_EEENS5_IJSC_SF_EEEEEEEEaSI_aSI_NS1D_6fusion15FusionCallbacksIS1H_NS1Q_17LinearCombinationIaiaiLNS_15FloatRoundStyleE2EEES1J_S1P_JEEENS4_5SM1004TMEM4LOAD26SM100_TMEM_LOAD_32dp32b32xENS4_13SM90_TMA_LOADENS10_INS11_ILi1ELi4ELi3EEES14_NSR_INS5_IJS15_S1L_EEENS5_IJS1L_SC_EEEEEEENS4_39AutoVectorizingCopyWithAssumedAlignmentILi128EEENS4_14SM90_TMA_STOREES25_S27_S27_EEEvvEEEEvNT_6ParamsE --------------------------
	.section	.text._ZN7cutlass13device_kernelINS_4gemm6kernel13GemmUniversalIN4cute5tupleIJiiiiEEENS1_10collective13CollectiveMmaINS1_35MainloopSm100TmaUmmaWarpSpecializedILi8ELi2ELi4ENS5_IJNS4_1CILi2EEESB_NSA_ILi1EEEEEEEENS5_IJNSA_ILi128EEENSA_ILi256EEESF_EEEaNS5_IJlSC_lEEEaSI_NS4_8TiledMMAINS4_8MMA_AtomIJNS4_21SM100_MMA_S8_2x1SM_SSIaaiLi128ELi256ELNS4_4UMMA5MajorE0ELSN_0ELNSM_8SaturateE0EEEEEENS4_6LayoutINS5_IJSC_SC_SC_EEENS5_IJNSA_ILi0EEEST_ST_EEEEENS5_IJNS4_10UnderscoreESW_SW_EEEEENS4_28SM100_TMA_2SM_LOAD_MULTICASTENS4_14ComposedLayoutINS4_7SwizzleILi3ELi4ELi3EEENS4_18smem_ptr_flag_bitsILi8EEENSR_INS5_IJNSA_ILi8EEESF_EEENS5_IJSF_SC_EEEEEEEvNS4_8identityENS4_18SM100_TMA_2SM_LOADES19_vS1A_EENS_8epilogue10collective18CollectiveEpilogueINS1D_23Sm100TmaWarpSpecializedILi4ELi2ELi32ELb0ELb0EEEJNS5_IJNSA_ILi64EEESG_SF_EEENS5_IJNSR_IS1I_SC_EENSR_INS5_IJNSA_ILi32EEESB_EEENS5_IJSC_SF_EEEEEEEEaSI_aSI_NS1D_6fusion15FusionCallbacksIS1H_NS1Q_17LinearCombinationIaiaiLNS_15FloatRoundStyleE2EEES1J_S1P_JEEENS4_5SM1004TMEM4LOAD26SM100_TMEM_LOAD_32dp32b32xENS4_13SM90_TMA_LOADENS10_INS11_ILi1ELi4ELi3EEES14_NSR_INS5_IJS15_S1L_EEENS5_IJS1L_SC_EEEEEEENS4_39AutoVectorizingCopyWithAssumedAlignmentILi128EEENS4_14SM90_TMA_STOREES25_S27_S27_EEEvvEEEEvNT_6ParamsE,"ax",@progbits
	.align	128
.text._ZN7cutlass13device_kernelINS_4gemm6kernel13GemmUniversalIN4cute5tupleIJiiiiEEENS1_10collective13CollectiveMmaINS1_35MainloopSm100TmaUmmaWarpSpecializedILi8ELi2ELi4ENS5_IJNS4_1CILi2EEESB_NSA_ILi1EEEEEEEENS5_IJNSA_ILi128EEENSA_ILi256EEESF_EEEaNS5_IJlSC_lEEEaSI_NS4_8TiledMMAINS4_8MMA_AtomIJNS4_21SM100_MMA_S8_2x1SM_SSIaaiLi128ELi256ELNS4_4UMMA5MajorE0ELSN_0ELNSM_8SaturateE0EEEEEENS4_6LayoutINS5_IJSC_SC_SC_EEENS5_IJNSA_ILi0EEEST_ST_EEEEENS5_IJNS4_10UnderscoreESW_SW_EEEEENS4_28SM100_TMA_2SM_LOAD_MULTICASTENS4_14ComposedLayoutINS4_7SwizzleILi3ELi4ELi3EEENS4_18smem_ptr_flag_bitsILi8EEENSR_INS5_IJNSA_ILi8EEESF_EEENS5_IJSF_SC_EEEEEEEvNS4_8identityENS4_18SM100_TMA_2SM_LOADES19_vS1A_EENS_8epilogue10collective18CollectiveEpilogueINS1D_23Sm100TmaWarpSpecializedILi4ELi2ELi32ELb0ELb0EEEJNS5_IJNSA_ILi64EEESG_SF_EEENS5_IJNSR_IS1I_SC_EENSR_INS5_IJNSA_ILi32EEESB_EEENS5_IJSC_SF_EEEEEEEEaSI_aSI_NS1D_6fusion15FusionCallbacksIS1H_NS1Q_17LinearCombinationIaiaiLNS_15FloatRoundStyleE2EEES1J_S1P_JEEENS4_5SM1004TMEM4LOAD26SM100_TMEM_LOAD_32dp32b32xENS4_13SM90_TMA_LOADENS10_INS11_ILi1ELi4ELi3EEES14_NSR_INS5_IJS15_S1L_EEENS5_IJS1L_SC_EEEEEEENS4_39AutoVectorizingCopyWithAssumedAlignmentILi128EEENS4_14SM90_TMA_STOREES25_S27_S27_EEEvvEEEEvNT_6ParamsE:
        .type           _ZN7cutlass13device_kernelINS_4gemm6kernel13GemmUniversalIN4cute5tupleIJiiiiEEENS1_10collective13CollectiveMmaINS1_35MainloopSm100TmaUmmaWarpSpecializedILi8ELi2ELi4ENS5_IJNS4_1CILi2EEESB_NSA_ILi1EEEEEEEENS5_IJNSA_ILi128EEENSA_ILi256EEESF_EEEaNS5_IJlSC_lEEEaSI_NS4_8TiledMMAINS4_8MMA_AtomIJNS4_21SM100_MMA_S8_2x1SM_SSIaaiLi128ELi256ELNS4_4UMMA5MajorE0ELSN_0ELNSM_8SaturateE0EEEEEENS4_6LayoutINS5_IJSC_SC_SC_EEENS5_IJNSA_ILi0EEEST_ST_EEEEENS5_IJNS4_10UnderscoreESW_SW_EEEEENS4_28SM100_TMA_2SM_LOAD_MULTICASTENS4_14ComposedLayoutINS4_7SwizzleILi3ELi4ELi3EEENS4_18smem_ptr_flag_bitsILi8EEENSR_INS5_IJNSA_ILi8EEESF_EEENS5_IJSF_SC_EEEEEEEvNS4_8identityENS4_18SM100_TMA_2SM_LOADES19_vS1A_EENS_8epilogue10collective18CollectiveEpilogueINS1D_23Sm100TmaWarpSpecializedILi4ELi2ELi32ELb0ELb0EEEJNS5_IJNSA_ILi64EEESG_SF_EEENS5_IJNSR_IS1I_SC_EENSR_INS5_IJNSA_ILi32EEESB_EEENS5_IJSC_SF_EEEEEEEEaSI_aSI_NS1D_6fusion15FusionCallbacksIS1H_NS1Q_17LinearCombinationIaiaiLNS_15FloatRoundStyleE2EEES1J_S1P_JEEENS4_5SM1004TMEM4LOAD26SM100_TMEM_LOAD_32dp32b32xENS4_13SM90_TMA_LOADENS10_INS11_ILi1ELi4ELi3EEES14_NSR_INS5_IJS15_S1L_EEENS5_IJS1L_SC_EEEEEEENS4_39AutoVectorizingCopyWithAssumedAlignmentILi128EEENS4_14SM90_TMA_STOREES25_S27_S27_EEEvvEEEEvNT_6ParamsE,@function
        .size           _ZN7cutlass13device_kernelINS_4gemm6kernel13GemmUniversalIN4cute5tupleIJiiiiEEENS1_10collective13CollectiveMmaINS1_35MainloopSm100TmaUmmaWarpSpecializedILi8ELi2ELi4ENS5_IJNS4_1CILi2EEESB_NSA_ILi1EEEEEEEENS5_IJNSA_ILi128EEENSA_ILi256EEESF_EEEaNS5_IJlSC_lEEEaSI_NS4_8TiledMMAINS4_8MMA_AtomIJNS4_21SM100_MMA_S8_2x1SM_SSIaaiLi128ELi256ELNS4_4UMMA5MajorE0ELSN_0ELNSM_8SaturateE0EEEEEENS4_6LayoutINS5_IJSC_SC_SC_EEENS5_IJNSA_ILi0EEEST_ST_EEEEENS5_IJNS4_10UnderscoreESW_SW_EEEEENS4_28SM100_TMA_2SM_LOAD_MULTICASTENS4_14ComposedLayoutINS4_7SwizzleILi3ELi4ELi3EEENS4_18smem_ptr_flag_bitsILi8EEENSR_INS5_IJNSA_ILi8EEESF_EEENS5_IJSF_SC_EEEEEEEvNS4_8identityENS4_18SM100_TMA_2SM_LOADES19_vS1A_EENS_8epilogue10collective18CollectiveEpilogueINS1D_23Sm100TmaWarpSpecializedILi4ELi2ELi32ELb0ELb0EEEJNS5_IJNSA_ILi64EEESG_SF_EEENS5_IJNSR_IS1I_SC_EENSR_INS5_IJNSA_ILi32EEESB_EEENS5_IJSC_SF_EEEEEEEEaSI_aSI_NS1D_6fusion15FusionCallbacksIS1H_NS1Q_17LinearCombinationIaiaiLNS_15FloatRoundStyleE2EEES1J_S1P_JEEENS4_5SM1004TMEM4LOAD26SM100_TMEM_LOAD_32dp32b32xENS4_13SM90_TMA_LOADENS10_INS11_ILi1ELi4ELi3EEES14_NSR_INS5_IJS15_S1L_EEENS5_IJS1L_SC_EEEEEEENS4_39AutoVectorizingCopyWithAssumedAlignmentILi128EEENS4_14SM90_TMA_STOREES25_S27_S27_EEEvvEEEEvNT_6ParamsE,(.L_x_203 - _ZN7cutlass13device_kernelINS_4gemm6kernel13GemmUniversalIN4cute5tupleIJiiiiEEENS1_10collective13CollectiveMmaINS1_35MainloopSm100TmaUmmaWarpSpecializedILi8ELi2ELi4ENS5_IJNS4_1CILi2EEESB_NSA_ILi1EEEEEEEENS5_IJNSA_ILi128EEENSA_ILi256EEESF_EEEaNS5_IJlSC_lEEEaSI_NS4_8TiledMMAINS4_8MMA_AtomIJNS4_21SM100_MMA_S8_2x1SM_SSIaaiLi128ELi256ELNS4_4UMMA5MajorE0ELSN_0ELNSM_8SaturateE0EEEEEENS4_6LayoutINS5_IJSC_SC_SC_EEENS5_IJNSA_ILi0EEEST_ST_EEEEENS5_IJNS4_10UnderscoreESW_SW_EEEEENS4_28SM100_TMA_2SM_LOAD_MULTICASTENS4_14ComposedLayoutINS4_7SwizzleILi3ELi4ELi3EEENS4_18smem_ptr_flag_bitsILi8EEENSR_INS5_IJNSA_ILi8EEESF_EEENS5_IJSF_SC_EEEEEEEvNS4_8identityENS4_18SM100_TMA_2SM_LOADES19_vS1A_EENS_8epilogue10collective18CollectiveEpilogueINS1D_23Sm100TmaWarpSpecializedILi4ELi2ELi32ELb0ELb0EEEJNS5_IJNSA_ILi64EEESG_SF_EEENS5_IJNSR_IS1I_SC_EENSR_INS5_IJNSA_ILi32EEESB_EEENS5_IJSC_SF_EEEEEEEEaSI_aSI_NS1D_6fusion15FusionCallbacksIS1H_NS1Q_17LinearCombinationIaiaiLNS_15FloatRoundStyleE2EEES1J_S1P_JEEENS4_5SM1004TMEM4LOAD26SM100_TMEM_LOAD_32dp32b32xENS4_13SM90_TMA_LOADENS10_INS11_ILi1ELi4ELi3EEES14_NSR_INS5_IJS15_S1L_EEENS5_IJS1L_SC_EEEEEEENS4_39AutoVectorizingCopyWithAssumedAlignmentILi128EEENS4_14SM90_TMA_STOREES25_S27_S27_EEEvvEEEEvNT_6ParamsE)
        .other          _ZN7cutlass13device_kernelINS_4gemm6kernel13GemmUniversalIN4cute5tupleIJiiiiEEENS1_10collective13CollectiveMmaINS1_35MainloopSm100TmaUmmaWarpSpecializedILi8ELi2ELi4ENS5_IJNS4_1CILi2EEESB_NSA_ILi1EEEEEEEENS5_IJNSA_ILi128EEENSA_ILi256EEESF_EEEaNS5_IJlSC_lEEEaSI_NS4_8TiledMMAINS4_8MMA_AtomIJNS4_21SM100_MMA_S8_2x1SM_SSIaaiLi128ELi256ELNS4_4UMMA5MajorE0ELSN_0ELNSM_8SaturateE0EEEEEENS4_6LayoutINS5_IJSC_SC_SC_EEENS5_IJNSA_ILi0EEEST_ST_EEEEENS5_IJNS4_10UnderscoreESW_SW_EEEEENS4_28SM100_TMA_2SM_LOAD_MULTICASTENS4_14ComposedLayoutINS4_7SwizzleILi3ELi4ELi3EEENS4_18smem_ptr_flag_bitsILi8EEENSR_INS5_IJNSA_ILi8EEESF_EEENS5_IJSF_SC_EEEEEEEvNS4_8identityENS4_18SM100_TMA_2SM_LOADES19_vS1A_EENS_8epilogue10collective18CollectiveEpilogueINS1D_23Sm100TmaWarpSpecializedILi4ELi2ELi32ELb0ELb0EEEJNS5_IJNSA_ILi64EEESG_SF_EEENS5_IJNSR_IS1I_SC_EENSR_INS5_IJNSA_ILi32EEESB_EEENS5_IJSC_SF_EEEEEEEEaSI_aSI_NS1D_6fusion15FusionCallbacksIS1H_NS1Q_17LinearCombinationIaiaiLNS_15FloatRoundStyleE2EEES1J_S1P_JEEENS4_5SM1004TMEM4LOAD26SM100_TMEM_LOAD_32dp32b32xENS4_13SM90_TMA_LOADENS10_INS11_ILi1ELi4ELi3EEES14_NSR_INS5_IJS15_S1L_EEENS5_IJS1L_SC_EEEEEEENS4_39AutoVectorizingCopyWithAssumedAlignmentILi128EEENS4_14SM90_TMA_STOREES25_S27_S27_EEEvvEEEEvNT_6ParamsE,@"STO_CUDA_ENTRY STV_DEFAULT"
_ZN7cutlass13device_kernelINS_4gemm6kernel13GemmUniversalIN4cute5tupleIJiiiiEEENS1_10collective13CollectiveMmaINS1_35MainloopSm100TmaUmmaWarpSpecializedILi8ELi2ELi4ENS5_IJNS4_1CILi2EEESB_NSA_ILi1EEEEEEEENS5_IJNSA_ILi128EEENSA_ILi256EEESF_EEEaNS5_IJlSC_lEEEaSI_NS4_8TiledMMAINS4_8MMA_AtomIJNS4_21SM100_MMA_S8_2x1SM_SSIaaiLi128ELi256ELNS4_4UMMA5MajorE0ELSN_0ELNSM_8SaturateE0EEEEEENS4_6LayoutINS5_IJSC_SC_SC_EEENS5_IJNSA_ILi0EEEST_ST_EEEEENS5_IJNS4_10UnderscoreESW_SW_EEEEENS4_28SM100_TMA_2SM_LOAD_MULTICASTENS4_14ComposedLayoutINS4_7SwizzleILi3ELi4ELi3EEENS4_18smem_ptr_flag_bitsILi8EEENSR_INS5_IJNSA_ILi8EEESF_EEENS5_IJSF_SC_EEEEEEEvNS4_8identityENS4_18SM100_TMA_2SM_LOADES19_vS1A_EENS_8epilogue10collective18CollectiveEpilogueINS1D_23Sm100TmaWarpSpecializedILi4ELi2ELi32ELb0ELb0EEEJNS5_IJNSA_ILi64EEESG_SF_EEENS5_IJNSR_IS1I_SC_EENSR_INS5_IJNSA_ILi32EEESB_EEENS5_IJSC_SF_EEEEEEEEaSI_aSI_NS1D_6fusion15FusionCallbacksIS1H_NS1Q_17LinearCombinationIaiaiLNS_15FloatRoundStyleE2EEES1J_S1P_JEEENS4_5SM1004TMEM4LOAD26SM100_TMEM_LOAD_32dp32b32xENS4_13SM90_TMA_LOADENS10_INS11_ILi1ELi4ELi3EEES14_NSR_INS5_IJS15_S1L_EEENS5_IJS1L_SC_EEEEEEENS4_39AutoVectorizingCopyWithAssumedAlignmentILi128EEENS4_14SM90_TMA_STOREES25_S27_S27_EEEvvEEEEvNT_6ParamsE:
[----:B------:R-:W1:Y:S01]  /*0000*/  LDC R1, c[0x0][0x37c] ;  /* 0x0000df00ff017b82 */ /* 0x000e620000000800 */
[----:B------:R-:W2:Y:S01]  /*0010*/  S2R R87, SR_TID.X ;  /* 0x0000000000577919 */ /* 0x000ea20000002100 */
[----:B------:R-:W3:Y:S06]  /*0020*/  LDCU.64 UR8, c[0x0][0x890] ;  /* 0x00011200ff0877ac */ /* 0x000eec0008000a00 */
[----:B------:R-:W4:Y:S01]  /*0030*/  S2UR UR46, SR_CgaCtaId ;  /* 0x00000000002e79c3 */ /* 0x000f220000008800 */
[----:B------:R-:W-:Y:S02]  /*0040*/  PRMT R76, RZ, 0x7610, R76 ;  /* 0x00007610ff4c7816 */ /* 0x000fe4000000004c */
[----:B------:R-:W-:Y:S01]  /*0050*/  ELECT P1, URZ, PT ;  /* 0x0000000000ff782f */ /* 0x000fe20003820000 */
[----:B---3--:R-:W-:-:S04]  /*0060*/  UISETP.NE.U32.AND UP0, UPT, UR8, URZ, UPT ;  /* 0x000000ff0800728c */ /* 0x008fc8000bf05070 */
[----:B------:R-:W-:Y:S02]  /*0070*/  UISETP.NE.AND.EX UP0, UPT, UR9, URZ, UPT, UP0 ;  /* 0x000000ff0900728c */ /* 0x000fe4000bf05300 */
[----:B----4-:R-:W-:Y:S02]  /*0080*/  ULOP3.LUT UR47, UR46, 0x1, URZ, 0xc0, !UPT ;  /* 0x000000012e2f7892 */ /* 0x010fe4000f8ec0ff */
[----:B------:R-:W-:Y:S01]  /*0090*/  ULOP3.LUT UR48, UR46, 0x1, URZ, 0x3c, !UPT ;  /* 0x000000012e307892 */ /* 0x000fe2000f8e3cff */
[----:B--2---:R-:W-:-:S05]  /*00a0*/  SHF.R.U32.HI R77, RZ, 0x5, R87 ;  /* 0x00000005ff4d7819 */ /* 0x004fca0000011657 */
[----:B------:R-:W2:Y:S02]  /*00b0*/  SHFL.IDX PT, R0, R77, RZ, 0x1f ;  /* 0x00001fff4d007589 */ /* 0x000ea400000e0000 */
[----:B--2---:R-:W-:Y:S01]  /*00c0*/  R2UR UR18, R0 ;  /* 0x00000000001272ca */ /* 0x004fe200000e0000 */
[----:B-1----:R-:W-:-:S14]  /*00d0*/  BRA.U UP0, `(.L_x_0) ;  /* 0x0000000100307547 */ /* 0x002fdc000b800000 */
[----:B------:R-:W1:Y:S02]  /*00e0*/  LDCU.64 UR4, c[0x0][0x888] ;  /* 0x00011100ff0477ac */ /* 0x000e640008000a00 */
[----:B-1----:R-:W-:-:S04]  /*00f0*/  UISETP.NE.U32.AND UP0, UPT, UR4, URZ, UPT ;  /* 0x000000ff0400728c */ /* 0x002fc8000bf05070 */
[----:B------:R-:W-:-:S09]  /*0100*/  UISETP.NE.AND.EX UP0, UPT, UR5, URZ, UPT, UP0 ;  /* 0x000000ff0500728c */ /* 0x000fd2000bf05300 */
[----:B------:R-:W-:Y:S05]  /*0110*/  BRA.U !UP0, `(.L_x_1) ;  /* 0x0000000108147547 */ /* 0x000fea000b800000 */
[----:B------:R-:W1:Y:S01]  /*0120*/  LDC.64 R40, c[0x0][0x888] ;  /* 0x00022200ff287b82 */ /* 0x000e620000000a00 */
[----:B------:R-:W1:Y:S02]  /*0130*/  LDCU.64 UR4, c[0x0][0x358] ;  /* 0x00006b00ff0477ac */ /* 0x000e640008000a00 */
[----:B-1----:R1:W5:Y:S01]  /*0140*/  LDG.E R40, desc[UR4][R40.64] ;  /* 0x0000000428287981 */ /* 0x002362000c1e1900 */
[----:B------:R-:W-:Y:S01]  /*0150*/  HFMA2 R76, -RZ, RZ, 0, 5.9604644775390625e-08 ;  /* 0x00000001ff4c7431 */ /* 0x000fe200000001ff */
[----:B------:R-:W-:Y:S05]  /*0160*/  BRA `(.L_x_0) ;  /* 0x00000000000c7947 */ /* 0x000fea0003800000 */
.L_x_1:
[----:B------:R-:W1:Y:S01]  /*0170*/  LDCU UR4, c[0x0][0x880] ;  /* 0x00011000ff0477ac */ /* 0x000e620008000800 */
[----:B------:R-:W-:Y:S01]  /*0180*/  HFMA2 R76, -RZ, RZ, 0, 5.9604644775390625e-08 ;  /* 0x00000001ff4c7431 */ /* 0x000fe200000001ff */
[----:B-1----:R-:W-:-:S07]  /*0190*/  MOV R40, UR4 ;  /* 0x0000000400287c02 */ /* 0x002fce0008000f00 */
.L_x_0:
[----:B------:R-:W2:Y:S02]  /*01a0*/  LDCU.64 UR4, c[0x0][0x8b0] ;  /* 0x00011600ff0477ac */ /* 0x000ea40008000a00 */
[----:B--2---:R-:W-:-:S04]  /*01b0*/  UISETP.NE.U32.AND UP0, UPT, UR4, URZ, UPT ;  /* 0x000000ff0400728c */ /* 0x004fc8000bf05070 */
[----:B------:R-:W-:-:S09]  /*01c0*/  UISETP.NE.AND.EX UP0, UPT, UR5, URZ, UPT, UP0 ;  /* 0x000000ff0500728c */ /* 0x000fd2000bf05300 */
[----:B------:R-:W-:Y:S05]  /*01d0*/  BRA.U UP0, `(.L_x_2) ;  /* 0x0000000100287547 */ /* 0x000fea000b800000 */
[----:B------:R-:W2:Y:S02]  /*01e0*/  LDCU.64 UR4, c[0x0][0x8a8] ;  /* 0x00011500ff0477ac */ /* 0x000ea40008000a00 */
[----:B--2---:R-:W-:-:S04]  /*01f0*/  UISETP.NE.U32.AND UP0, UPT, UR4, URZ, UPT ;  /* 0x000000ff0400728c */ /* 0x004fc8000bf05070 */
[----:B------:R-:W-:-:S09]  /*0200*/  UISETP.NE.AND.EX UP0, UPT, UR5, URZ, UPT, UP0 ;  /* 0x000000ff0500728c */ /* 0x000fd2000bf05300 */
[----:B------:R-:W-:Y:S05]  /*0210*/  BRA.U !UP0, `(.L_x_3) ;  /* 0x0000000108107547 */ /* 0x000fea000b800000 */
[----:B------:R-:W2:Y:S01]  /*0220*/  LDC.64 R38, c[0x0][0x8a8] ;  /* 0x00022a00ff267b82 */ /* 0x000ea20000000a00 */
[----:B------:R-:W2:Y:S02]  /*0230*/  LDCU.64 UR4, c[0x0][0x358] ;  /* 0x00006b00ff0477ac */ /* 0x000ea40008000a00 */
[----:B--2---:R2:W5:Y:S01]  /*0240*/  LDG.E R38, desc[UR4][R38.64] ;  /* 0x0000000426267981 */ /* 0x004562000c1e1900 */
[----:B------:R-:W-:Y:S05]  /*0250*/  BRA `(.L_x_2) ;  /* 0x0000000000087947 */ /* 0x000fea0003800000 */
.L_x_3:
[----:B------:R-:W2:Y:S02]  /*0260*/  LDCU UR4, c[0x0][0x8a0] ;  /* 0x00011400ff0477ac */ /* 0x000ea40008000800 */
[----:B--2---:R-:W-:Y:S02]  /*0270*/  MOV R38, UR4 ;  /* 0x0000000400267c02 */ /* 0x004fe40008000f00 */
.L_x_2:
[----:B------:R-:W-:Y:S01]  /*0280*/  IMAD.U32 R0, RZ, RZ, UR18 ;  /* 0x00000012ff007e24 */ /* 0x000fe2000f8e00ff */
[----:B------:R-:W-:Y:S04]  /*0290*/  BSSY.RECONVERGENT B0, `(.L_x_4) ;  /* 0x000000c000007945 */ /* 0x000fe80003800200 */
[C---:B------:R-:W-:Y:S02]  /*02a0*/  ISETP.NE.OR P2, PT, R0.reuse, 0x1, !P1 ;  /* 0x000000010000780c */ /* 0x040fe40004f45670 */
[----:B------:R-:W-:-:S11]  /*02b0*/  ISETP.NE.OR P0, PT, R0, 0x3, !P1 ;  /* 0x000000030000780c */ /* 0x000fd60004f05670 */
[----:B------:R-:W-:Y:S05]  /*02c0*/  @P2 BRA `(.L_x_5) ;  /* 0x0000000000202947 */ /* 0x000fea0003800000 */
[----:B------:R-:W3:Y:S02]  /*02d0*/  LDCU.64 UR4, c[0x0][0x348] ;  /* 0x00006900ff0477ac */ /* 0x000ee40008000a00 */
[----:B---3--:R-:W-:Y:S02]  /*02e0*/  UIADD3 UR6, UP1, UPT, UR4, 0x80, URZ ;  /* 0x0000008004067890 */ /* 0x008fe4000ff3e0ff */
[----:B------:R-:W-:Y:S02]  /*02f0*/  UIADD3 UR4, UP0, UPT, UR4, 0x180, URZ ;  /* 0x0000018004047890 */ /* 0x000fe4000ff1e0ff */
[----:B------:R-:W-:Y:S02]  /*0300*/  UIADD3.X UR7, UPT, UPT, URZ, UR5, URZ, UP1, !UPT ;  /* 0x00000005ff077290 */ /* 0x000fe40008ffe4ff */
[----:B------:R-:W-:-:S07]  /*0310*/  UIADD3.X UR5, UPT, UPT, URZ, UR5, URZ, UP0, !UPT ;  /* 0x00000005ff057290 */ /* 0x000fce00087fe4ff */
[----:B------:R3:W-:Y:S02]  /*0320*/  UTMACCTL.PF [UR6] ;  /* 0x00000000060079b9 */ /* 0x0007e40008040000 */
[----:B------:R3:W-:Y:S02]  /*0330*/  UTMACCTL.PF [UR4] ;  /* 0x00000000040079b9 */ /* 0x0007e40008040000 */
[----:B---3--:R-:W-:Y:S01]  /*0340*/  NOP ;  /* 0x0000000000007918 */ /* 0x008fe20000000000 */
.L_x_5:
[----:B------:R-:W-:Y:S05]  /*0350*/  BSYNC.RECONVERGENT B0 ;  /* 0x0000000000007941 */ /* 0x000fea0003800200 */
.L_x_4:
[----:B------:R-:W-:Y:S04]  /*0360*/  BSSY.RECONVERGENT B0, `(.L_x_6) ;  /* 0x000000a000007945 */ /* 0x000fe80003800200 */
        /* <DEDUP_REMOVED lines=9> */
.L_x_7:
[----:B------:R-:W-:Y:S05]  /*0400*/  BSYNC.RECONVERGENT B0 ;  /* 0x0000000000007941 */ /* 0x000fea0003800200 */
.L_x_6:
[----:B------:R-:W3:Y:S01]  /*0410*/  LDCU.64 UR4, c[0x0][0x888] ;  /* 0x00011100ff0477ac */ /* 0x000ee20008000a00 */
[----:B------:R-:W-:Y:S02]  /*0420*/  UISETP.EQ.U32.AND UP1, UPT, UR8, URZ, UPT ;  /* 0x000000ff0800728c */ /* 0x000fe4000bf22070 */
[----:B------:R-:W-:Y:S02]  /*0430*/  UPLOP3.LUT UP3, UPT, UPT, UPT, UPT, 0x80, 0x8 ;  /* 0x000000000008789c */ /* 0x000fe40003f6f070 */
[----:B---3--:R-:W-:-:S04]  /*0440*/  UISETP.NE.U32.AND UP0, UPT, UR4, URZ, UPT ;  /* 0x000000ff0400728c */ /* 0x008fc8000bf05070 */
[----:B------:R-:W-:-:S04]  /*0450*/  UISETP.NE.AND.EX UP0, UPT, UR5, URZ, UPT, UP0 ;  /* 0x000000ff0500728c */ /* 0x000fc8000bf05300 */
[----:B------:R-:W-:-:S04]  /*0460*/  UISETP.EQ.OR.EX UP2, UPT, UR9, URZ, !UP0, UP1 ;  /* 0x000000ff0900728c */ /* 0x000fc8000c742710 */
[----:B------:R-:W-:-:S06]  /*0470*/  UP2UR UR4, UPR, URZ, 0x4 ;  /* 0x00000004ff047883 */ /* 0x000fcc0008000000 */
[----:B------:R-:W-:Y:S01]  /*0480*/  MOV R79, UR4 ;  /* 0x00000004004f7c02 */ /* 0x000fe20008000f00 */
[----:B------:R-:W-:Y:S06]  /*0490*/  BRA.U !UP2, `(.L_x_8) ;  /* 0x000000010a207547 */ /* 0x000fec000b800000 */
[----:B-----5:R-:W-:Y:S01]  /*04a0*/  R2UR UR5, R40 ;  /* 0x00000000280572ca */ /* 0x020fe200000e0000 */
[----:B------:R-:W-:Y:S02]  /*04b0*/  UISETP.NE.U32.AND UP1, UPT, UR8, URZ, UPT ;  /* 0x000000ff0800728c */ /* 0x000fe4000bf25070 */
[----:B------:R-:W-:Y:S02]  /*04c0*/  USEL UR4, URZ, 0xffffffff, UP0 ;  /* 0xffffffffff047887 */ /* 0x000fe40008000000 */
[----:B------:R-:W-:-:S08]  /*04d0*/  UISETP.NE.AND.EX UP1, UPT, UR9, URZ, UPT, UP1 ;  /* 0x000000ff0900728c */ /* 0x000fd0000bf25310 */
[----:B------:R-:W-:-:S04]  /*04e0*/  UISETP.NE.AND UP0, UPT, UR5, URZ, UPT ;  /* 0x000000ff0500728c */ /* 0x000fc8000bf05270 */
[----:B------:R-:W-:-:S04]  /*04f0*/  @!UP1 USEL UR4, URZ, 0xffffffff, UP0 ;  /* 0xffffffffff049887 */ /* 0x000fc80008000000 */
[----:B------:R-:W-:-:S04]  /*0500*/  ULOP3.LUT UR4, UR4, 0x1, URZ, 0xc0, !UPT ;  /* 0x0000000104047892 */ /* 0x000fc8000f8ec0ff */
[----:B------:R-:W-:-:S11]  /*0510*/  UISETP.NE.U32.AND UP3, UPT, UR4, 0x1, UPT ;  /* 0x000000010400788c */ /* 0x000fd6000bf65070 */
.L_x_8:
[----:B------:R-:W3:Y:S01]  /*0520*/  SHFL.IDX PT, R0, R77, RZ, 0x1f ;  /* 0x00001fff4d007589 */ /* 0x000ee200000e0000 */
[----:B------:R-:W-:-:S04]  /*0530*/  UISETP.NE.AND UP0, UPT, UR18, 0x2, UPT ;  /* 0x000000021200788c */ /* 0x000fc8000bf05270 */
[----:B------:R-:W-:Y:S02]  /*0540*/  UISETP.EQ.AND UP1, UPT, UR47, URZ, !UP0 ;  /* 0x000000ff2f00728c */ /* 0x000fe4000c722270 */
[----:B------:R-:W-:-:S04]  /*0550*/  USEL UR52, URZ, 0x1, UP0 ;  /* 0x00000001ff347887 */ /* 0x000fc80008000000 */
[----:B------:R-:W-:Y:S02]  /*0560*/  PLOP3.LUT P3, PT, P1, PT, UP1, 0x80, 0x8 ;  /* 0x000000000008781c */ /* 0x000fe40000f6f018 */
[----:B---3--:R-:W-:-:S13]  /*0570*/  ISETP.NE.AND P0, PT, R0, RZ, PT ;  /* 0x000000ff0000720c */ /* 0x008fda0003f05270 */
[----:B------:R-:W-:Y:S05]  /*0580*/  @P0 BRA `(.L_x_9) ;  /* 0x0000000000740947 */ /* 0x000fea0003800000 */
[----:B------:R-:W-:Y:S01]  /*0590*/  UMOV UR4, 0x400 ;  /* 0x0000040000047882 */ /* 0x000fe20000000000 */
[----:B------:R-:W-:Y:S01]  /*05a0*/  UMOV UR8, 0x1 ;  /* 0x0000000100087882 */ /* 0x000fe20000000000 */
[----:B------:R-:W-:Y:S01]  /*05b0*/  UMOV UR6, 0x2 ;  /* 0x0000000200067882 */ /* 0x000fe20000000000 */
[----:B------:R-:W-:Y:S02]  /*05c0*/  ULEA UR4, UR46, UR4, 0x18 ;  /* 0x000000042e047291 */ /* 0x000fe4000f8ec0ff */
[----:B------:R-:W-:-:S04]  /*05d0*/  UIADD3 UR8, UPT, UPT, -UR8, 0x100000, URZ ;  /* 0x0010000008087890 */ /* 0x000fc8000fffe1ff */
[----:B------:R-:W-:Y:S02]  /*05e0*/  USHF.L.U32 UR9, UR8, 0xb, URZ ;  /* 0x0000000b08097899 */ /* 0x000fe400080006ff */
[----:B------:R-:W-:Y:S02]  /*05f0*/  USHF.L.U32 UR8, UR8, 0x1, URZ ;  /* 0x0000000108087899 */ /* 0x000fe400080006ff */
[----:B------:R-:W-:-:S04]  /*0600*/  UIADD3 UR6, UPT, UPT, -UR6, 0x100000, URZ ;  /* 0x0010000006067890 */ /* 0x000fc8000fffe1ff */
[----:B------:R-:W-:Y:S02]  /*0610*/  USHF.L.U32 UR7, UR6, 0xb, URZ ;  /* 0x0000000b06077899 */ /* 0x000fe400080006ff */
[----:B------:R-:W-:Y:S01]  /*0620*/  USHF.L.U32 UR6, UR6, 0x1, URZ ;  /* 0x0000000106067899 */ /* 0x000fe200080006ff */
[----:B------:R-:W-:Y:S01]  /*0630*/  ELECT P0, URZ, PT ;  /* 0x0000000000ff782f */ /* 0x000fe20003800000 */
[----:B------:R-:W3:Y:S02]  /*0640*/  FENCE.VIEW.ASYNC.S ;  /* 0x00000000000073c6 */ /* 0x000ee40000000000 */
[----:B---3--:R3:W4:Y:S08]  /*0650*/  SYNCS.EXCH.64 URZ, [UR4], UR8 ;  /* 0x0000000804ff75b2 */ /* 0x0087300008000100 */
[----:B------:R3:W1:Y:S01]  /*0660*/  SYNCS.EXCH.64 URZ, [UR4+0x40], UR6 ;  /* 0x0000400604ff75b2 */ /* 0x0006620008000100 */
        /* <DEDUP_REMOVED lines=13> */
[----:B------:R3:W1:Y:S02]  /*0740*/  SYNCS.EXCH.64 URZ, [UR4+0x78], UR6 ;  /* 0x0000780604ff75b2 */ /* 0x0006640008000100 */
[----:B---3--:R-:W-:Y:S01]  /*0750*/  NOP ;  /* 0x0000000000007918 */ /* 0x008fe20000000000 */
.L_x_9:
[----:B------:R-:W3:Y:S01]  /*0760*/  SHFL.IDX PT, R0, R77, RZ, 0x1f ;  /* 0x00001fff4d007589 */ /* 0x000ee200000e0000 */
[----:B------:R-:W-:Y:S01]  /*0770*/  NOP ;  /* 0x0000000000007918 */ /* 0x000fe20000000000 */
[----:B---3--:R-:W-:-:S13]  /*0780*/  ISETP.NE.AND P0, PT, R0, 0x1, PT ;  /* 0x000000010000780c */ /* 0x008fda0003f05270 */
        /* <DEDUP_REMOVED lines=13> */
[----:B---3--:R3:W1:Y:S08]  /*0860*/  SYNCS.EXCH.64 URZ, [UR4+0x80], UR8 ;  /* 0x0000800804ff75b2 */ /* 0x0086700008000100 */
[----:B------:R3:W1:Y:S01]  /*0870*/  SYNCS.EXCH.64 URZ, [UR4+0xa0], UR6 ;  /* 0x0000a00604ff75b2 */ /* 0x0006620008000100 */
[----:B------:R3:W1:Y:S01]  /*0880*/  SYNCS.EXCH.64 URZ, [UR4+0x88], UR8 ;  /* 0x0000880804ff75b2 */ /* 0x0006620008000100 */
[----:B------:R3:W1:Y:S01]  /*0890*/  SYNCS.EXCH.64 URZ, [UR4+0xa8], UR6 ;  /* 0x0000a80604ff75b2 */ /* 0x0006620008000100 */
[----:B------:R3:W1:Y:S01]  /*08a0*/  SYNCS.EXCH.64 URZ, [UR4+0x90], UR8 ;  /* 0x0000900804ff75b2 */ /* 0x0006620008000100 */
[----:B------:R3:W1:Y:S01]  /*08b0*/  SYNCS.EXCH.64 URZ, [UR4+0xb0], UR6 ;  /* 0x0000b00604ff75b2 */ /* 0x0006620008000100 */
[----:B------:R3:W1:Y:S01]  /*08c0*/  SYNCS.EXCH.64 URZ, [UR4+0x98], UR8 ;  /* 0x0000980804ff75b2 */ /* 0x0006620008000100 */
[----:B------:R3:W1:Y:S01]  /*08d0*/  SYNCS.EXCH.64 URZ, [UR4+0xb8], UR6 ;  /* 0x0000b80604ff75b2 */ /* 0x0006620008000100 */
[----:B------:R-:W-:Y:S01]  /*08e0*/  NOP ;  /* 0x0000000000007918 */ /* 0x000fe20000000000 */
.L_x_10:
[----:B------:R-:W2:Y:S01]  /*08f0*/  SHFL.IDX PT, R0, R77, RZ, 0x1f ;  /* 0x00001fff4d007589 */ /* 0x000ea200000e0000 */
[----:B------:R-:W-:Y:S01]  /*0900*/  NOP ;  /* 0x0000000000007918 */ /* 0x000fe20000000000 */
[----:B--2---:R-:W-:-:S13]  /*0910*/  ISETP.NE.AND P0, PT, R0, 0x3, PT ;  /* 0x000000030000780c */ /* 0x004fda0003f05270 */
[----:B------:R-:W-:Y:S05]  /*0920*/  @P0 BRA `(.L_x_11) ;  /* 0x00000000002c0947 */ /* 0x000fea0003800000 */
[----:B---3--:R-:W-:Y:S01]  /*0930*/  UMOV UR6, 0x400 ;  /* 0x0000040000067882 */ /* 0x008fe20000000000 */
[----:B------:R-:W-:Y:S01]  /*0940*/  UMOV UR4, 0x20 ;  /* 0x0000002000047882 */ /* 0x000fe20000000000 */
[----:B------:R-:W-:Y:S02]  /*0950*/  ULEA UR6, UR46, UR6, 0x18 ;  /* 0x000000062e067291 */ /* 0x000fe4000f8ec0ff */
[----:B------:R-:W-:-:S04]  /*0960*/  UIADD3 UR4, UPT, UPT, -UR4, 0x100000, URZ ;  /* 0x0010000004047890 */ /* 0x000fc8000fffe1ff */
[----:B------:R-:W-:Y:S02]  /*0970*/  USHF.L.U32 UR5, UR4, 0xb, URZ ;  /* 0x0000000b04057899 */ /* 0x000fe400080006ff */
[----:B------:R-:W-:Y:S01]  /*0980*/  USHF.L.U32 UR4, UR4, 0x1, URZ ;  /* 0x0000000104047899 */ /* 0x000fe200080006ff */
[----:B------:R-:W-:Y:S01]  /*0990*/  ELECT P0, URZ, PT ;  /* 0x0000000000ff782f */ /* 0x000fe20003800000 */
[----:B------:R-:W2:Y:S10]  /*09a0*/  FENCE.VIEW.ASYNC.S ;  /* 0x00000000000073c6 */ /* 0x000eb40000000000 */
[----:B--2---:R2:W3:Y:S01]  /*09b0*/  SYNCS.EXCH.64 URZ, [UR6+0xc0], UR4 ;  /* 0x0000c00406ff75b2 */ /* 0x0044e20008000100 */
[----:B------:R2:W1:Y:S01]  /*09c0*/  SYNCS.EXCH.64 URZ, [UR6+0xc8], UR4 ;  /* 0x0000c80406ff75b2 */ /* 0x0004620008000100 */
[----:B------:R-:W-:Y:S01]  /*09d0*/  NOP ;  /* 0x0000000000007918 */ /* 0x000fe20000000000 */
.L_x_11:
[----:B------:R-:W4:Y:S01]  /*09e0*/  SHFL.IDX PT, R0, R77, RZ, 0x1f ;  /* 0x00001fff4d007589 */ /* 0x000f2200000e0000 */
[----:B------:R-:W-:Y:S01]  /*09f0*/  NOP ;  /* 0x0000000000007918 */ /* 0x000fe20000000000 */
[----:B----4-:R-:W-:-:S13]  /*0a00*/  ISETP.NE.AND P0, PT, R0, 0x4, PT ;  /* 0x000000040000780c */ /* 0x010fda0003f05270 */
[----:B------:R-:W-:Y:S05]  /*0a10*/  @P0 BRA `(.L_x_12) ;  /* 0x0000000000480947 */ /* 0x000fea0003800000 */
[----:B--23--:R-:W-:Y:S01]  /*0a20*/  UMOV UR4, 0x3a0 ;  /* 0x000003a000047882 */ /* 0x00cfe20000000000 */
[----:B------:R-:W-:Y:S01]  /*0a30*/  UMOV UR6, 0x400 ;  /* 0x0000040000067882 */ /* 0x000fe20000000000 */
[----:B------:R-:W-:Y:S01]  /*0a40*/  USEL UR4, UR4, 0x320, UP3 ;  /* 0x0000032004047887 */ /* 0x000fe20009800000 */
        /* <DEDUP_REMOVED lines=9> */
[----:B------:R-:W2:Y:S02]  /*0ae0*/  FENCE.VIEW.ASYNC.S ;  /* 0x00000000000073c6 */ /* 0x000ea40000000000 */
[----:B--2---:R4:W2:Y:S08]  /*0af0*/  SYNCS.EXCH.64 URZ, [UR6+0xd0], UR8 ;  /* 0x0000d00806ff75b2 */ /* 0x0048b00008000100 */
[----:B------:R4:W3:Y:S01]  /*0b00*/  SYNCS.EXCH.64 URZ, [UR6+0xe0], UR4 ;  /* 0x0000e00406ff75b2 */ /* 0x0008e20008000100 */
[----:B------:R4:W1:Y:S01]  /*0b10*/  SYNCS.EXCH.64 URZ, [UR6+0xd8], UR8 ;  /* 0x0000d80806ff75b2 */ /* 0x0008620008000100 */
[----:B------:R4:W1:Y:S02]  /*0b20*/  SYNCS.EXCH.64 URZ, [UR6+0xe8], UR4 ;  /* 0x0000e80406ff75b2 */ /* 0x0008640008000100 */
[----:B----4-:R-:W-:Y:S01]  /*0b30*/  NOP ;  /* 0x0000000000007918 */ /* 0x010fe20000000000 */
.L_x_12:
[----:B------:R-:W4:Y:S01]  /*0b40*/  SHFL.IDX PT, R0, R77, RZ, 0x1f ;  /* 0x00001fff4d007589 */ /* 0x000f2200000e0000 */
[----:B------:R-:W-:Y:S01]  /*0b50*/  NOP ;  /* 0x0000000000007918 */ /* 0x000fe20000000000 */
[----:B----4-:R-:W-:-:S13]  /*0b60*/  ISETP.NE.AND P0, PT, R0, 0x5, PT ;  /* 0x000000050000780c */ /* 0x010fda0003f05270 */
[----:B------:R-:W-:Y:S05]  /*0b70*/  @P0 BRA `(.L_x_13) ;  /* 0x0000000000540947 */ /* 0x000fea0003800000 */
[----:B--23--:R-:W-:Y:S01]  /*0b80*/  UMOV UR4, 0x400 ;  /* 0x0000040000047882 */ /* 0x00cfe20000000000 */
        /* <DEDUP_REMOVED lines=14> */
[----:B------:R4:W1:Y:S01]  /*0c70*/  SYNCS.EXCH.64 URZ, [UR4+0x118], UR8 ;  /* 0x0001180804ff75b2 */ /* 0x0008620008000100 */
[----:B------:R4:W1:Y:S01]  /*0c80*/  SYNCS.EXCH.64 URZ, [UR4+0x100], UR6 ;  /* 0x0001000604ff75b2 */ /* 0x0008620008000100 */
[----:B------:R4:W1:Y:S01]  /*0c90*/  SYNCS.EXCH.64 URZ, [UR4+0x120], UR8 ;  /* 0x0001200804ff75b2 */ /* 0x0008620008000100 */
[----:B------:R4:W1:Y:S01]  /*0ca0*/  SYNCS.EXCH.64 URZ, [UR4+0x108], UR6 ;  /* 0x0001080604ff75b2 */ /* 0x0008620008000100 */
[----:B------:R4:W1:Y:S02]  /*0cb0*/  SYNCS.EXCH.64 URZ, [UR4+0x128], UR8 ;  /* 0x0001280804ff75b2 */ /* 0x0008640008000100 */
[----:B----4-:R-:W-:Y:S01]  /*0cc0*/  NOP ;  /* 0x0000000000007918 */ /* 0x010fe20000000000 */
.L_x_13:
[----:B------:R-:W4:Y:S01]  /*0cd0*/  SHFL.IDX PT, R0, R77, RZ, 0x1f ;  /* 0x00001fff4d007589 */ /* 0x000f2200000e0000 */
[----:B------:R-:W-:Y:S01]  /*0ce0*/  ISETP.NE.OR P1, PT, RZ, UR18, !P1 ;  /* 0x00000012ff007c0c */ /* 0x000fe2000cf25670 */
[----:B------:R-:W-:Y:S01]  /*0cf0*/  NOP ;  /* 0x0000000000007918 */ /* 0x000fe20000000000 */
[----:B----4-:R-:W-:-:S13]  /*0d00*/  ISETP.NE.AND P0, PT, R0, 0x3, PT ;  /* 0x000000030000780c */ /* 0x010fda0003f05270 */
[----:B------:R-:W-:Y:S05]  /*0d10*/  @P0 BRA `(.L_x_14) ;  /* 0x0000000000340947 */ /* 0x000fea0003800000 */
[----:B--23--:R-:W-:Y:S01]  /*0d20*/  UMOV UR4, 0x400 ;  /* 0x0000040000047882 */ /* 0x00cfe20000000000 */
[----:B------:R-:W-:Y:S01]  /*0d30*/  UMOV UR6, 0x20 ;  /* 0x0000002000067882 */ /* 0x000fe20000000000 */
[----:B------:R-:W-:Y:S02]  /*0d40*/  ULEA UR4, UR46, UR4, 0x18 ;  /* 0x000000042e047291 */ /* 0x000fe4000f8ec0ff */
[----:B------:R-:W-:-:S04]  /*0d50*/  UIADD3 UR6, UPT, UPT, -UR6, 0x100000, URZ ;  /* 0x0010000006067890 */ /* 0x000fc8000fffe1ff */
[----:B------:R-:W-:Y:S02]  /*0d60*/  USHF.L.U32 UR7, UR6, 0xb, URZ ;  /* 0x0000000b06077899 */ /* 0x000fe400080006ff */
[----:B------:R-:W-:Y:S01]  /*0d70*/  USHF.L.U32 UR6, UR6, 0x1, URZ ;  /* 0x0000000106067899 */ /* 0x000fe200080006ff */
[----:B------:R-:W-:Y:S01]  /*0d80*/  ELECT P0, URZ, PT ;  /* 0x0000000000ff782f */ /* 0x000fe20003800000 */
[----:B------:R-:W2:Y:S10]  /*0d90*/  FENCE.VIEW.ASYNC.S ;  /* 0x00000000000073c6 */ /* 0x000eb40000000000 */
[----:B--2---:R4:W2:Y:S01]  /*0da0*/  SYNCS.EXCH.64 URZ, [UR4+0x130], UR6 ;  /* 0x0001300604ff75b2 */ /* 0x0048a20008000100 */
[----:B------:R4:W3:Y:S01]  /*0db0*/  SYNCS.EXCH.64 URZ, [UR4+0x140], UR6 ;  /* 0x0001400604ff75b2 */ /* 0x0008e20008000100 */
[----:B------:R4:W1:Y:S01]  /*0dc0*/  SYNCS.EXCH.64 URZ, [UR4+0x138], UR6 ;  /* 0x0001380604ff75b2 */ /* 0x0008620008000100 */
[----:B------:R4:W1:Y:S02]  /*0dd0*/  SYNCS.EXCH.64 URZ, [UR4+0x148], UR6 ;  /* 0x0001480604ff75b2 */ /* 0x0008640008000100 */
[----:B----4-:R-:W-:Y:S01]  /*0de0*/  NOP ;  /* 0x0000000000007918 */ /* 0x010fe20000000000 */
.L_x_14:
[----:B------:R-:W-:Y:S01]  /*0df0*/  VOTEU.ALL UP0, P1 ;  /* 0x0000000000ff7886 */ /* 0x000fe20000800000 */
[----:B--23--:R-:W-:Y:S01]  /*0e00*/  UMOV UR4, 0x20 ;  /* 0x0000002000047882 */ /* 0x00cfe20000000000 */
[----:B------:R-:W2:Y:S01]  /*0e10*/  LDCU UR7, c[0x0][0x36c] ;  /* 0x00006d80ff0777ac */ /* 0x000ea20008000800 */
[----:B------:R-:W-:Y:S01]  /*0e20*/  NOP ;  /* 0x0000000000007918 */ /* 0x000fe20000000000 */
[----:B------:R-:W-:Y:S01]  /*0e30*/  LOP3.LUT R0, R87, 0x1f, RZ, 0xc0, !PT ;  /* 0x0000001f57007812 */ /* 0x000fe200078ec0ff */
[----:B------:R-:W-:Y:S01]  /*0e40*/  @!UP0 UMOV UR6, 0x400 ;  /* 0x0000040000068882 */ /* 0x000fe20000000000 */
[----:B------:R-:W-:-:S04]  /*0e50*/  @!UP0 UIADD3 UR4, UPT, UPT, -UR4, 0x100000, URZ ;  /* 0x0010000004048890 */ /* 0x000fc8000fffe1ff */
[----:B------:R-:W-:Y:S02]  /*0e60*/  @!UP0 USHF.L.U32 UR5, UR4, 0xb, URZ ;  /* 0x0000000b04058899 */ /* 0x000fe400080006ff */
[----:B------:R-:W-:Y:S02]  /*0e70*/  @!UP0 USHF.L.U32 UR4, UR4, 0x1, URZ ;  /* 0x0000000104048899 */ /* 0x000fe400080006ff */
[----:B------:R-:W-:Y:S01]  /*0e80*/  @!UP0 ULEA UR6, UR46, UR6, 0x18 ;  /* 0x000000062e068291 */ /* 0x000fe2000f8ec0ff */
[----:B------:R-:W-:Y:S01]  /*0e90*/  VOTEU.ALL UP0, P1 ;  /* 0x0000000000ff7886 */ /* 0x000fe20000800000 */
[----:B------:R-:W-:Y:S02]  /*0ea0*/  UISETP.NE.AND UP4, UPT, UR18, URZ, UPT ;  /* 0x000000ff1200728c */ /* 0x000fe4000bf85270 */
[----:B--2---:R-:W-:Y:S01]  /*0eb0*/  UISETP.EQ.U32.AND UP5, UPT, UR7, 0x1, UPT ;  /* 0x000000010700788c */ /* 0x004fe2000bfa2070 */
[----:B------:R-:W2:Y:S07]  /*0ec0*/  FENCE.VIEW.ASYNC.S ;  /* 0x00000000000073c6 */ /* 0x000eae0000000000 */
[----:B--2---:R2:W3:Y:S01]  /*0ed0*/  @!UP0 SYNCS.EXCH.64 URZ, [UR6+0x150], UR4 ;  /* 0x0001500406ff85b2 */ /* 0x0044e20008000100 */
[----:B------:R-:W-:Y:S05]  /*0ee0*/  BRA.U !UP5, `(.L_x_15) ;  /* 0x000000010d087547 */ /* 0x000fea000b800000 */
[----:B-1-3--:R-:W-:Y:S01]  /*0ef0*/  UCGABAR_ARV ;  /* 0x00000000000079c7 */ /* 0x00afe20008000000 */
[----:B------:R-:W-:Y:S05]  /*0f00*/  BRA `(.L_x_16) ;  /* 0x0000000000047947 */ /* 0x000fea0003800000 */
.L_x_15:
[----:B-1-3--:R-:W-:Y:S01]  /*0f10*/  NOP ;  /* 0x0000000000007918 */ /* 0x00afe20000000000 */
.L_x_16:
[----:B------:R-:W1:Y:S01]  /*0f20*/  S2UR UR28, SR_CTAID.X ;  /* 0x00000000001c79c3 */ /* 0x000e620000002500 */
[----:B------:R-:W-:-:S05]  /*0f30*/  CS2R.32 R78, SR_CgaSize ;  /* 0x00000000004e7805 */ /* 0x000fca0000008a00 */
[----:B------:R-:W-:-:S05]  /*0f40*/  IMAD R78, R78, -0xa0, RZ ;  /* 0xffffff604e4e7824 */ /* 0x000fca00078e02ff */
[----:B--2---:R-:W-:-:S14]  /*0f50*/  R2UR UR5, R78 ;  /* 0x000000004e0572ca */ /* 0x004fdc00000e0000 */
[----:B------:R-:W2:Y:S01]  /*0f60*/  LDCU UR5, c[0x0][UR5+0x2b0] ;  /* 0x00005600050577ac */ /* 0x000ea20008000800 */
[----:B------:R-:W-:-:S05]  /*0f70*/  CS2R.32 R78, SR_CgaSize ;  /* 0x00000000004e7805 */ /* 0x000fca0000008a00 */
[----:B------:R-:W-:-:S05]  /*0f80*/  IMAD R78, R78, -0xa0, RZ ;  /* 0xffffff604e4e7824 */ /* 0x000fca00078e02ff */
[----:B------:R-:W-:-:S14]  /*0f90*/  R2UR UR4, R78 ;  /* 0x000000004e0472ca */ /* 0x000fdc00000e0000 */
[----:B------:R-:W3:Y:S01]  /*0fa0*/  LDCU UR4, c[0x0][UR4+0x2b4] ;  /* 0x00005680040477ac */ /* 0x000ee20008000800 */
[----:B------:R-:W4:Y:S01]  /*0fb0*/  S2UR UR7, SR_CTAID.Y ;  /* 0x00000000000779c3 */ /* 0x000f220000002600 */
[----:B------:R-:W-:-:S05]  /*0fc0*/  CS2R.32 R78, SR_CgaSize ;  /* 0x00000000004e7805 */ /* 0x000fca0000008a00 */
[----:B------:R-:W-:-:S05]  /*0fd0*/  IMAD R78, R78, -0xa0, RZ ;  /* 0xffffff604e4e7824 */ /* 0x000fca00078e02ff */
[----:B------:R-:W-:-:S14]  /*0fe0*/  R2UR UR8, R78 ;  /* 0x000000004e0872ca */ /* 0x000fdc00000e0000 */
[----:B------:R-:W3:Y:S01]  /*0ff0*/  LDCU UR8, c[0x0][UR8+0x2a0] ;  /* 0x00005400080877ac */ /* 0x000ee20008000800 */
[----:B------:R-:W-:Y:S01]  /*1000*/  UISETP.GT.U32.AND UP0, UPT, UR47, 0xffff, UPT ;  /* 0x0000ffff2f00788c */ /* 0x000fe2000bf04070 */
[----:B------:R-:W3:Y:S01]  /*1010*/  LDCU UR19, c[0x0][0xb24] ;  /* 0x00016480ff1377ac */ /* 0x000ee20008000800 */
[----:B------:R-:W1:Y:S01]  /*1020*/  S2UR UR36, SR_CTAID.Z ;  /* 0x00000000002479c3 */ /* 0x000e620000002700 */
[----:B------:R-:W-:-:S05]  /*1030*/  CS2R.32 R78, SR_CgaSize ;  /* 0x00000000004e7805 */ /* 0x000fca0000008a00 */
[----:B------:R-:W-:-:S05]  /*1040*/  IMAD R78, R78, -0xa0, RZ ;  /* 0xffffff604e4e7824 */ /* 0x000fca00078e02ff */
[----:B------:R-:W-:-:S14]  /*1050*/  R2UR UR63, R78 ;  /* 0x000000004e3f72ca */ /* 0x000fdc00000e0000 */
[----:B------:R-:W3:Y:S01]  /*1060*/  LDCU UR63, c[0x0][UR63+0x2a4] ;  /* 0x000054803f3f77ac */ /* 0x000ee20008000800 */
[----:B------:R-:W-:Y:S01]  /*1070*/  USHF.L.U32 UR24, UR46, 0xb, URZ ;  /* 0x0000000b2e187899 */ /* 0x000fe200080006ff */
[----:B-1----:R-:W-:Y:S01]  /*1080*/  I2FP.F32.U32 R3, UR28 ;  /* 0x0000001c00037c45 */ /* 0x002fe20008201000 */
[----:B------:R-:W-:Y:S01]  /*1090*/  UMOV UR29, 0x5 ;  /* 0x00000005001d7882 */ /* 0x000fe20000000000 */
[----:B------:R-:W1:Y:S03]  /*10a0*/  LDCU UR45, c[0x0][0xb24] ;  /* 0x00016480ff2d77ac */ /* 0x000e660008000800 */
[----:B--2---:R-:W-:Y:S01]  /*10b0*/  FMUL R3, R3, UR5 ;  /* 0x0000000503037c20 */ /* 0x004fe20008400000 */
[----:B------:R-:W-:Y:S01]  /*10c0*/  USEL UR5, UR47, 0xffff, !UP0 ;  /* 0x0000ffff2f057887 */ /* 0x000fe2000c000000 */
[----:B----4-:R-:W-:Y:S01]  /*10d0*/  I2FP.F32.U32 R2, UR7 ;  /* 0x0000000700027c45 */ /* 0x010fe20008201000 */
[----:B------:R-:W2:Y:S03]  /*10e0*/  LDCU UR27, c[0x0][0xb30] ;  /* 0x00016600ff1b77ac */ /* 0x000ea60008000800 */
[----:B------:R-:W4:Y:S01]  /*10f0*/  F2I.U32.TRUNC.NTZ R3, R3 ;  /* 0x0000000300037305 */ /* 0x000f22000020f000 */
[----:B---3--:R-:W-:Y:S01]  /*1100*/  FMUL R2, R2, UR4 ;  /* 0x0000000402027c20 */ /* 0x008fe20008400000 */
[----:B------:R-:W-:-:S02]  /*1110*/  ULOP3.LUT UR25, UR5, 0xffff, URZ, 0xc0, !UPT ;  /* 0x0000ffff05197892 */ /* 0x000fc4000f8ec0ff */
[----:B------:R-:W-:Y:S01]  /*1120*/  UISETP.GE.AND UP2, UPT, UR19, 0x1, UPT ;  /* 0x000000011300788c */ /* 0x000fe2000bf46270 */
[----:B------:R-:W-:-:S03]  /*1130*/  UMOV UR30, UR7 ;  /* 0x00000007001e7c82 */ /* 0x000fc60008000000 */
[----:B------:R-:W3:Y:S01]  /*1140*/  F2I.U32.TRUNC.NTZ R2, R2 ;  /* 0x0000000200027305 */ /* 0x000ee2000020f000 */
[----:B------:R-:W-:Y:S01]  /*1150*/  UMOV UR20, UR28 ;  /* 0x0000001c00147c82 */ /* 0x000fe20008000000 */
[----:B----4-:R-:W-:Y:S02]  /*1160*/  R2UR UR4, R3 ;  /* 0x00000000030472ca */ /* 0x010fe400000e0000 */
[----:B------:R-:W-:Y:S02]  /*1170*/  PRMT R3, RZ, 0x7610, R3 ;  /* 0x00007610ff037816 */ /* 0x000fe40000000003 */
[----:B---3--:R-:W-:Y:S02]  /*1180*/  R2UR UR6, R2 ;  /* 0x00000000020672ca */ /* 0x008fe400000e0000 */
[----:B------:R-:W-:-:S07]  /*1190*/  PRMT R2, RZ, 0x7610, R2 ;  /* 0x00007610ff027816 */ /* 0x000fce0000000002 */
[----:B------:R-:W-:-:S04]  /*11a0*/  UIADD3 UR5, UPT, UPT, -UR4, URZ, URZ ;  /* 0x000000ff04057290 */ /* 0x000fc8000fffe1ff */
[----:B------:R-:W-:Y:S02]  /*11b0*/  UIMAD UR5, UR8, UR5, UR28 ;  /* 0x00000005080572a4 */ /* 0x000fe4000f8e021c */
[----:B------:R-:W-:-:S04]  /*11c0*/  UIADD3 UR4, UPT, UPT, -UR6, URZ, URZ ;  /* 0x000000ff06047290 */ /* 0x000fc8000fffe1ff */
[----:B------:R-:W-:Y:S01]  /*11d0*/  IMAD.U32 R78, RZ, RZ, UR5 ;  /* 0x00000005ff4e7e24 */ /* 0x000fe2000f8e00ff */
[----:B------:R-:W-:Y:S01]  /*11e0*/  UIMAD UR63, UR63, UR4, UR7 ;  /* 0x000000043f3f72a4 */ /* 0x000fe2000f8e0207 */
[----:B-12---:R-:W-:Y:S11]  /*11f0*/  BRA.U UP4, `(.L_x_17) ;  /* 0x0000000104407547 */ /* 0x006ff6000b800000 */
[----:B------:R-:W-:-:S13]  /*1200*/  R2UR UR4, R78 ;  /* 0x000000004e0472ca */ /* 0x000fda00000e0000 */
[----:B------:R-:W-:Y:S02]  /*1210*/  UISETP.GT.U32.AND UP0, UPT, UR4, 0x1, UPT ;  /* 0x000000010400788c */ /* 0x000fe4000bf04070 */
[----:B------:R-:W-:Y:S02]  /*1220*/  ULOP3.LUT UR4, UR4, 0xfffffffe, URZ, 0xc0, !UPT ;  /* 0xfffffffe04047892 */ /* 0x000fe4000f8ec0ff */
[----:B------:R-:W-:Y:S02]  /*1230*/  UISETP.NE.AND UP1, UPT, UR63, URZ, UP0 ;  /* 0x000000ff3f00728c */ /* 0x000fe40008725270 */
[----:B------:R-:W-:Y:S02]  /*1240*/  UISETP.NE.AND UP0, UPT, UR63, 0x1, UP0 ;  /* 0x000000013f00788c */ /* 0x000fe40008705270 */
[----:B------:R-:W-:Y:S02]  /*1250*/  USEL UR7, URZ, 0x1, UP1 ;  /* 0x00000001ff077887 */ /* 0x000fe40008800000 */
[----:B------:R-:W-:-:S02]  /*1260*/  USEL UR6, URZ, 0x4, UP0 ;  /* 0x00000004ff067887 */ /* 0x000fc40008000000 */
[----:B------:R-:W-:Y:S02]  /*1270*/  USEL UR5, URZ, 0x2, UP1 ;  /* 0x00000002ff057887 */ /* 0x000fe40008800000 */
[----:B------:R-:W-:Y:S02]  /*1280*/  ULEA UR4, UR63, UR4, 0x1 ;  /* 0x000000043f047291 */ /* 0x000fe4000f8e08ff */
[----:B------:R-:W-:Y:S02]  /*1290*/  USEL UR8, URZ, 0x8, UP0 ;  /* 0x00000008ff087887 */ /* 0x000fe40008000000 */
[----:B------:R-:W-:-:S03]  /*12a0*/  UIADD3 UR5, UPT, UPT, UR5, UR6, UR7 ;  /* 0x0000000605057290 */ /* 0x000fc6000fffe007 */
[----:B------:R-:W-:Y:S01]  /*12b0*/  UMOV UR6, 0x3 ;  /* 0x0000000300067882 */ /* 0x000fe20000000000 */
[----:B------:R-:W-:Y:S02]  /*12c0*/  UIADD3 UR5, UPT, UPT, UR5, UR8, URZ ;  /* 0x0000000805057290 */ /* 0x000fe4000fffe0ff */
[----:B------:R-:W-:-:S04]  /*12d0*/  USHF.L.U32 UR4, UR6, UR4, URZ ;  /* 0x0000000406047299 */ /* 0x000fc800080006ff */
[----:B------:R-:W-:Y:S02]  /*12e0*/  MOV R3, UR5 ;  /* 0x0000000500037c02 */ /* 0x000fe40008000f00 */
[----:B------:R-:W-:Y:S02]  /*12f0*/  IMAD.U32 R2, RZ, RZ, UR4 ;  /* 0x00000004ff027e24 */ /* 0x000fe4000f8e00ff */
.L_x_17:
[----:B------:R-:W-:Y:S05]  /*1300*/  BRA.U !UP2, `(.L_x_18) ;  /* 0x000000010ad47547 */ /* 0x000fea000b800000 */
[----:B------:R-:W1:Y:S01]  /*1310*/  LDCU.128 UR20, c[0x0][0xb10] ;  /* 0x00016200ff1477ac */ /* 0x000e620008000c00 */
[----:B------:R-:W2:Y:S01]  /*1320*/  LDCU UR6, c[0x0][0x370] ;  /* 0x00006e00ff0677ac */ /* 0x000ea20008000800 */
[----:B------:R-:W3:Y:S01]  /*1330*/  LDCU UR5, c[0x0][0x374] ;  /* 0x00006e80ff0577ac */ /* 0x000ee20008000800 */
[----:B------:R-:W4:Y:S01]  /*1340*/  LDCU UR26, c[0x0][0xb0c] ;  /* 0x00016180ff1a77ac */ /* 0x000f220008000800 */
[----:B------:R-:W4:Y:S01]  /*1350*/  LDCU UR4, c[0x0][0xb20] ;  /* 0x00016400ff0477ac */ /* 0x000f220008000800 */
[----:B------:R-:W4:Y:S01]  /*1360*/  LDCU.64 UR8, c[0x0][0xb28] ;  /* 0x00016500ff0877ac */ /* 0x000f220008000a00 */
[----:B-1----:R-:W-:Y:S02]  /*1370*/  UISETP.NE.AND UP0, UPT, UR22, 0x1, UPT ;  /* 0x000000011600788c */ /* 0x002fe4000bf05270 */
[----:B---3--:R-:W-:Y:S02]  /*1380*/  UIMAD.WIDE.U32 UR10, UR5, UR23, URZ ;  /* 0x00000017050a72a5 */ /* 0x008fe4000f8e00ff */
[----:B--2---:R-:W-:-:S02]  /*1390*/  UIMAD.WIDE.U32 UR12, UR6, UR20, URZ ;  /* 0x00000014060c72a5 */ /* 0x004fc4000f8e00ff */
[----:B----4-:R-:W-:Y:S02]  /*13a0*/  UISETP.NE.AND UP1, UPT, UR26, 0x1, UPT ;  /* 0x000000011a00788c */ /* 0x010fe4000bf25270 */
[----:B------:R-:W-:Y:S01]  /*13b0*/  UISETP.NE.AND UP2, UPT, UR19, 0x1, UPT ;  /* 0x000000011300788c */ /* 0x000fe2000bf45270 */
[----:B------:R-:W-:Y:S02]  /*13c0*/  UMOV UR10, UR11 ;  /* 0x0000000b000a7c82 */ /* 0x000fe40008000000 */
[----:B------:R-:W-:Y:S01]  /*13d0*/  UMOV UR12, UR13 ;  /* 0x0000000d000c7c82 */ /* 0x000fe20008000000 */
[----:B------:R-:W-:Y:S02]  /*13e0*/  @UP0 USHF.R.U32.HI UR5, URZ, UR4, UR10 ;  /* 0x00000004ff050299 */ /* 0x000fe4000801160a */
[----:B------:R-:W-:Y:S02]  /*13f0*/  UIMAD.WIDE.U32 UR16, UR30, UR23, URZ ;  /* 0x000000171e1072a5 */ /* 0x000fe4000f8e00ff */
[----:B------:R-:W-:-:S02]  /*1400*/  UIMAD.WIDE.U32 UR10, UR5, UR8, URZ ;  /* 0x00000008050a72a5 */ /* 0x000fc4000f8e00ff */
[----:B------:R-:W-:Y:S02]  /*1410*/  @UP1 USHF.R.U32.HI UR6, URZ, UR21, UR12 ;  /* 0x00000015ff061299 */ /* 0x000fe4000801160c */
[----:B------:R-:W-:Y:S02]  /*1420*/  UIMAD.WIDE.U32 UR14, UR28, UR20, URZ ;  /* 0x000000141c0e72a5 */ /* 0x000fe4000f8e00ff */
[----:B------:R-:W-:Y:S01]  /*1430*/  UIMAD.WIDE.U32 UR12, UR6, UR8, URZ ;  /* 0x00000008060c72a5 */ /* 0x000fe2000f8e00ff */
[----:B------:R-:W-:Y:S01]  /*1440*/  UMOV UR16, UR17 ;  /* 0x0000001100107c82 */ /* 0x000fe20008000000 */
[----:B------:R-:W-:Y:S01]  /*1450*/  UMOV UR10, UR11 ;  /* 0x0000000b000a7c82 */ /* 0x000fe20008000000 */
[----:B------:R-:W-:Y:S02]  /*1460*/  USHF.R.U32.HI UR16, URZ, UR4, UR16 ;  /* 0x00000004ff107299 */ /* 0x000fe40008011610 */
[----:B------:R-:W-:Y:S02]  /*1470*/  @UP2 USHF.R.U32.HI UR5, URZ, UR9, UR10 ;  /* 0x00000009ff052299 */ /* 0x000fe4000801160a */
[----:B------:R-:W-:Y:S01]  /*1480*/  UMOV UR7, UR13 ;  /* 0x0000000d00077c82 */ /* 0x000fe20008000000 */
[----:B------:R-:W-:Y:S01]  /*1490*/  UMOV UR14, UR15 ;  /* 0x0000000f000e7c82 */ /* 0x000fe20008000000 */
[----:B------:R-:W-:-:S02]  /*14a0*/  @UP2 USHF.R.U32.HI UR6, URZ, UR9, UR7 ;  /* 0x00000009ff062299 */ /* 0x000fc40008011607 */
[----:B------:R-:W-:Y:S02]  /*14b0*/  USHF.R.U32.HI UR14, URZ, UR21, UR14 ;  /* 0x00000015ff0e7299 */ /* 0x000fe4000801160e */
[----:B------:R-:W-:Y:S02]  /*14c0*/  USEL UR4, UR30, UR16, !UP0 ;  /* 0x000000101e047287 */ /* 0x000fe4000c000000 */
[----:B------:R-:W-:Y:S02]  /*14d0*/  UIMAD UR7, UR5, UR19, URZ ;  /* 0x00000013050772a4 */ /* 0x000fe4000f8e02ff */
[----:B------:R-:W-:Y:S02]  /*14e0*/  USEL UR5, UR28, UR14, !UP1 ;  /* 0x0000000e1c057287 */ /* 0x000fe4000c800000 */
[----:B------:R-:W-:Y:S02]  /*14f0*/  UIMAD UR12, UR6, UR19, URZ ;  /* 0x00000013060c72a4 */ /* 0x000fe4000f8e02ff */
[----:B------:R-:W-:-:S02]  /*1500*/  UISETP.GE.AND UP0, UPT, UR4, UR7, UPT ;  /* 0x000000070400728c */ /* 0x000fc4000bf06270 */
[----:B------:R-:W-:Y:S02]  /*1510*/  UIMAD.WIDE.U32 UR10, UR4, UR8, URZ ;  /* 0x00000008040a72a5 */ /* 0x000fe4000f8e00ff */
[----:B------:R-:W-:Y:S02]  /*1520*/  UISETP.GE.OR UP0, UPT, UR5, UR12, UP0 ;  /* 0x0000000c0500728c */ /* 0x000fe40008706670 */
[----:B------:R-:W-:Y:S02]  /*1530*/  UIMAD.WIDE.U32 UR12, UR5, UR8, URZ ;  /* 0x00000008050c72a5 */ /* 0x000fe4000f8e00ff */
[----:B------:R-:W-:Y:S01]  /*1540*/  UIADD3 UR10, UPT, UPT, -UR4, URZ, URZ ;  /* 0x000000ff040a7290 */ /* 0x000fe2000fffe1ff */
[----:B------:R-:W-:Y:S01]  /*1550*/  UMOV UR8, UR11 ;  /* 0x0000000b00087c82 */ /* 0x000fe20008000000 */
[----:B------:R-:W-:Y:S02]  /*1560*/  UIADD3 UR20, UPT, UPT, -UR5, URZ, URZ ;  /* 0x000000ff05147290 */ /* 0x000fe4000fffe1ff */
[----:B------:R-:W-:-:S03]  /*1570*/  USHF.R.U32.HI UR8, URZ, UR9, UR8 ;  /* 0x00000009ff087299 */ /* 0x000fc60008011608 */
[----:B------:R-:W-:Y:S01]  /*1580*/  @!UP0 UMOV UR7, UR13 ;  /* 0x0000000d00078c82 */ /* 0x000fe20008000000 */
[----:B------:R-:W-:Y:S02]  /*1590*/  UIMAD UR30, UR22, UR10, UR30 ;  /* 0x0000000a161e72a4 */ /* 0x000fe4000f8e021e */
[----:B------:R-:W-:Y:S02]  /*15a0*/  USEL UR8, UR4, UR8, !UP2 ;  /* 0x0000000804087287 */ /* 0x000fe4000d000000 */
[----:B------:R-:W-:Y:S02]  /*15b0*/  @!UP0 USHF.R.U32.HI UR7, URZ, UR9, UR7 ;  /* 0x00000009ff078299 */ /* 0x000fe40008011607 */
[----:B------:R-:W-:Y:S02]  /*15c0*/  UIADD3 UR9, UPT, UPT, -UR8, URZ, URZ ;  /* 0x000000ff08097290 */ /* 0x000fe4000fffe1ff */
[----:B------:R-:W-:Y:S02]  /*15d0*/  @!UP0 USEL UR7, UR5, UR7, !UP2 ;  /* 0x0000000705078287 */ /* 0x000fe4000d000000 */
[----:B------:R-:W-:-:S02]  /*15e0*/  UIMAD UR9, UR19, UR9, UR4 ;  /* 0x00000009130972a4 */ /* 0x000fc4000f8e0204 */
[----:B------:R-:W-:Y:S02]  /*15f0*/  @!UP0 UIADD3 UR8, UPT, UPT, UR8, -UR7, URZ ;  /* 0x8000000708088290 */ /* 0x000fe4000fffe0ff */
[----:B------:R-:W-:Y:S02]  /*1600*/  @!UP0 UIMAD UR6, UR9, UR6, UR7 ;  /* 0x00000006090682a4 */ /* 0x000fe4000f8e0207 */
[----:B------:R-:W-:Y:S02]  /*1610*/  @!UP0 UIMAD UR4, UR8, UR19, UR5 ;  /* 0x00000013080482a4 */ /* 0x000fe4000f8e0205 */
[----:B------:R-:W-:Y:S02]  /*1620*/  UIMAD UR20, UR26, UR20, UR28 ;  /* 0x000000141a1472a4 */ /* 0x000fe4000f8e021c */
[----:B------:R-:W-:Y:S01]  /*1630*/  UIMAD UR30, UR4, UR22, UR30 ;  /* 0x00000016041e72a4 */ /* 0x000fe2000f8e021e */
[----:B------:R-:W-:Y:S02]  /*1640*/  @!UP0 UMOV UR5, UR6 ;  /* 0x0000000600058c82 */ /* 0x000fe40008000000 */
[----:B------:R-:W-:-:S12]  /*1650*/  UIMAD UR20, UR5, UR26, UR20 ;  /* 0x0000001a051472a4 */ /* 0x000fd8000f8e0214 */
.L_x_18:
[----:B------:R-:W-:Y:S02]  /*1660*/  UISETP.NE.AND UP1, UPT, UR27, 0x1, UPT ;  /* 0x000000011b00788c */ /* 0x000fe4000bf25270 */
[----:B------:R-:W-:Y:S02]  /*1670*/  UISETP.NE.AND UP0, UPT, UR18, 0x2, UPT ;  /* 0x000000021200788c */ /* 0x000fe4000bf05270 */
[----:B------:R-:W-:Y:S02]  /*1680*/  ULOP3.LUT UR24, UR24, 0x1000, URZ, 0xc0, !UPT ;  /* 0x0000100018187892 */ /* 0x000fe4000f8ec0ff */
[----:B------:R-:W-:-:S03]  /*1690*/  USHF.L.U32 UR21, UR29, UR25, URZ ;  /* 0x000000191d157299 */ /* 0x000fc600080006ff */
[----:B------:R-:W-:Y:S09]  /*16a0*/  BRA.U UP1, `(.L_x_19) ;  /* 0x0000000101447547 */ /* 0x000ff2000b800000 */
[----:B------:R-:W1:Y:S01]  /*16b0*/  LDCU.128 UR8, c[0x0][0xb10] ;  /* 0x00016200ff0877ac */ /* 0x000e620008000c00 */
[----:B------:R-:W2:Y:S01]  /*16c0*/  LDCU UR12, c[0x0][0xb0c] ;  /* 0x00016180ff0c77ac */ /* 0x000ea20008000800 */
[----:B------:R-:W3:Y:S01]  /*16d0*/  LDCU UR13, c[0x0][0xb20] ;  /* 0x00016400ff0d77ac */ /* 0x000ee20008000800 */
[----:B-1----:R-:W-:Y:S02]  /*16e0*/  UIMAD.WIDE.U32 UR6, UR20, UR8, URZ ;  /* 0x00000008140672a5 */ /* 0x002fe4000f8e00ff */
[----:B------:R-:W-:Y:S02]  /*16f0*/  UIMAD.WIDE.U32 UR4, UR30, UR11, URZ ;  /* 0x0000000b1e0472a5 */ /* 0x000fe4000f8e00ff */
[----:B--2---:R-:W-:Y:S02]  /*1700*/  UISETP.NE.AND UP2, UPT, UR12, 0x1, UPT ;  /* 0x000000010c00788c */ /* 0x004fe4000bf45270 */
[----:B------:R-:W-:Y:S01]  /*1710*/  UISETP.NE.AND UP1, UPT, UR10, 0x1, UPT ;  /* 0x000000010a00788c */ /* 0x000fe2000bf25270 */
[----:B------:R-:W-:-:S02]  /*1720*/  UMOV UR6, UR7 ;  /* 0x0000000700067c82 */ /* 0x000fc40008000000 */
[----:B------:R-:W-:Y:S01]  /*1730*/  UMOV UR4, UR5 ;  /* 0x0000000500047c82 */ /* 0x000fe20008000000 */
[----:B------:R-:W-:Y:S02]  /*1740*/  USHF.R.U32.HI UR6, URZ, UR9, UR6 ;  /* 0x00000009ff067299 */ /* 0x000fe40008011606 */
[----:B---3--:R-:W-:Y:S02]  /*1750*/  USHF.R.U32.HI UR4, URZ, UR13, UR4 ;  /* 0x0000000dff047299 */ /* 0x008fe40008011604 */
[----:B------:R-:W-:Y:S02]  /*1760*/  USEL UR5, UR20, UR6, !UP2 ;  /* 0x0000000614057287 */ /* 0x000fe4000d000000 */
[----:B------:R-:W-:-:S04]  /*1770*/  USEL UR4, UR30, UR4, !UP1 ;  /* 0x000000041e047287 */ /* 0x000fc8000c800000 */
[----:B------:R-:W-:Y:S02]  /*1780*/  UIADD3 UR6, UPT, UPT, -UR4, UR5, URZ ;  /* 0x0000000504067290 */ /* 0x000fe4000fffe1ff */
[----:B------:R-:W-:Y:S02]  /*1790*/  UIADD3 UR4, UPT, UPT, UR4, -UR5, URZ ;  /* 0x8000000504047290 */ /* 0x000fe4000fffe0ff */
[----:B------:R-:W-:Y:S02]  /*17a0*/  UIMAD UR30, UR6, UR10, UR30 ;  /* 0x0000000a061e72a4 */ /* 0x000fe4000f8e021e */
[----:B------:R-:W-:-:S12]  /*17b0*/  UIMAD UR20, UR4, UR12, UR20 ;  /* 0x0000000c041472a4 */ /* 0x000fd8000f8e0214 */
.L_x_19:
[----:B------:R-:W-:Y:S05]  /*17c0*/  BRA.U !UP5, `(.L_x_20) ;  /* 0x000000010d0c7547 */ /* 0x000fea000b800000 */
[----:B------:R-:W-:Y:S01]  /*17d0*/  UCGABAR_WAIT ;  /* 0x0000000000007dc7 */ /* 0x000fe20008000000 */
[----:B------:R-:W-:Y:S01]  /*17e0*/  CCTL.IVALL ;  /* 0x00000000ff00798f */ /* 0x000fe20002000000 */
[----:B------:R-:W-:Y:S05]  /*17f0*/  BRA `(.L_x_21) ;  /* 0x0000000000047947 */ /* 0x000fea0003800000 */
.L_x_20:
[----:B------:R-:W-:Y:S06]  /*1800*/  BAR.SYNC.DEFER_BLOCKING 0x0 ;  /* 0x0000000000007b1d */ /* 0x000fec0000010000 */
.L_x_21:
[----:B------:R-:W-:Y:S05]  /*1810*/  BRA.U UP0, `(.L_x_22) ;  /* 0x00000015007c7547 */ /* 0x000fea000b800000 */
[----:B------:R-:W1:Y:S01]  /*1820*/  LDCU UR6, c[0x0][0x38c] ;  /* 0x00007180ff0677ac */ /* 0x000e620008000800 */
[----:B------:R-:W-:Y:S01]  /*1830*/  PLOP3.LUT P1, PT, PT, PT, UP3, 0x80, 0x8 ;  /* 0x000000000008781c */ /* 0x000fe20003f2f038 */
[----:B------:R-:W-:Y:S01]  /*1840*/  IMAD.MOV.U32 R12, RZ, RZ, 0x1 ;  /* 0x00000001ff0c7424 */ /* 0x000fe200078e00ff */
[----:B------:R-:W-:Y:S01]  /*1850*/  ISETP.NE.AND P2, PT, R0, RZ, P3 ;  /* 0x000000ff0000720c */ /* 0x000fe20001f45270 */
[----:B------:R-:W-:Y:S01]  /*1860*/  USHF.L.U32 UR7, UR28, 0x6, URZ ;  /* 0x000000061c077899 */ /* 0x000fe200080006ff */
[----:B------:R-:W-:Y:S01]  /*1870*/  PLOP3.LUT P1, PT, P1, PT, PT, 0x8, 0x80 ;  /* 0x000000000080781c */ /* 0x000fe20000f2e170 */
[----:B------:R-:W-:Y:S01]  /*1880*/  USHF.L.U32 UR47, UR28, 0x7, URZ ;  /* 0x000000071c2f7899 */ /* 0x000fe200080006ff */
[----:B------:R-:W-:Y:S01]  /*1890*/  CS2R R10, SRZ ;  /* 0x00000000000a7805 */ /* 0x000fe2000001ff00 */
[----:B------:R-:W-:Y:S01]  /*18a0*/  UISETP.NE.AND UP1, UPT, UR18, URZ, UPT ;  /* 0x000000ff1200728c */ /* 0x000fe2000bf25270 */
[----:B------:R-:W-:Y:S01]  /*18b0*/  IMAD.MOV.U32 R9, RZ, RZ, RZ ;  /* 0x000000ffff097224 */ /* 0x000fe200078e00ff */
[----:B------:R-:W2:Y:S01]  /*18c0*/  LDCU UR39, c[0x0][0x370] ;  /* 0x00006e00ff2777ac */ /* 0x000ea20008000800 */
[----:B------:R-:W-:Y:S01]  /*18d0*/  IMAD.MOV.U32 R8, RZ, RZ, 0x1 ;  /* 0x00000001ff087424 */ /* 0x000fe200078e00ff */
[----:B------:R-:W3:Y:S01]  /*18e0*/  LDCU.64 UR26, c[0x0][0x348] ;  /* 0x00006900ff1a77ac */ /* 0x000ee20008000a00 */
[----:B-1----:R-:W-:-:S02]  /*18f0*/  UIADD3 UR5, UPT, UPT, UR6, 0x7f, URZ ;  /* 0x0000007f06057890 */ /* 0x002fc4000fffe0ff */
[----:B------:R-:W-:Y:S02]  /*1900*/  UIADD3 UR48, UPT, UPT, UR6, 0xfe, URZ ;  /* 0x000000fe06307890 */ /* 0x000fe4000fffe0ff */
[----:B------:R-:W-:Y:S01]  /*1910*/  USHF.R.S32.HI UR4, URZ, 0x1f, UR5 ;  /* 0x0000001fff047899 */ /* 0x000fe20008011405 */
[----:B------:R-:W1:Y:S03]  /*1920*/  LDCU UR38, c[0x0][0x374] ;  /* 0x00006e80ff2677ac */ /* 0x000e660008000800 */
[----:B------:R-:W-:Y:S02]  /*1930*/  ULEA.HI UR4, UR4, UR5, URZ, 0x7 ;  /* 0x0000000504047291 */ /* 0x000fe4000f8f38ff */
[----:B------:R-:W-:Y:S02]  /*1940*/  UIADD3 UR5, UPT, UPT, UR6, -0x1, URZ ;  /* 0xffffffff06057890 */ /* 0x000fe4000fffe0ff */
[----:B------:R-:W-:-:S02]  /*1950*/  USHF.R.S32.HI UR41, URZ, 0x7, UR4 ;  /* 0x00000007ff297899 */ /* 0x000fc40008011404 */
[----:B------:R-:W-:Y:S02]  /*1960*/  UISETP.GE.U32.AND UP2, UPT, UR5, -0xff, UPT ;  /* 0xffffff010500788c */ /* 0x000fe4000bf46070 */
[----:B------:R-:W-:Y:S02]  /*1970*/  UISETP.LT.U32.AND UP0, UPT, UR41, 0x8, UPT ;  /* 0x000000082900788c */ /* 0x000fe4000bf01070 */
[----:B------:R-:W-:Y:S02]  /*1980*/  ULOP3.LUT UR5, UR7, 0x40, URZ, 0xc0, !UPT ;  /* 0x0000004007057892 */ /* 0x000fe4000f8ec0ff */
[----:B------:R-:W-:Y:S02]  /*1990*/  USEL UR40, UR41, 0x8, UP0 ;  /* 0x0000000829287887 */ /* 0x000fe40008000000 */
[----:B------:R-:W-:Y:S02]  /*19a0*/  ULEA.HI UR43, UR24, UR5, URZ, 0x19 ;  /* 0x00000005182b7291 */ /* 0x000fe4000f8fc8ff */
[----:B------:R-:W-:-:S02]  /*19b0*/  UIADD3 UR4, UPT, UPT, UR40, -0x1, URZ ;  /* 0xffffffff28047890 */ /* 0x000fc4000fffe0ff */
[----:B------:R-:W-:Y:S02]  /*19c0*/  @UP2 UIADD3 UR4, UPT, UPT, UR40, URZ, URZ ;  /* 0x000000ff28042290 */ /* 0x000fe4000fffe0ff */
[----:B------:R-:W-:Y:S02]  /*19d0*/  ULOP3.LUT UR47, UR47, 0x80, URZ, 0xc0, !UPT ;  /* 0x000000802f2f7892 */ /* 0x000fe4000f8ec0ff */
[----:B------:R-:W-:Y:S02]  /*19e0*/  USEL UR25, UR52, 0x2, UP1 ;  /* 0x0000000234197887 */ /* 0x000fe40008800000 */
[----:B------:R-:W-:Y:S02]  /*19f0*/  UIADD3 UR44, UPT, UPT, UR41, -UR40, URZ ;  /* 0x80000028292c7290 */ /* 0x000fe4000fffe0ff */
[----:B------:R-:W-:Y:S02]  /*1a00*/  UIADD3 UR28, UPT, UPT, UR4, 0x1, URZ ;  /* 0x00000001041c7890 */ /* 0x000fe4000fffe0ff */
[----:B------:R-:W-:Y:S01]  /*1a10*/  UIADD3 UR42, UPT, UPT, -UR4, URZ, URZ ;  /* 0x000000ff042a7290 */ /* 0x000fe2000fffe1ff */
[----:B-123--:R-:W-:-:S11]  /*1a20*/  UMOV UR5, URZ ;  /* 0x000000ff00057c82 */ /* 0x00efd60008000000 */
.L_x_42:
[----:B------:R-:W-:Y:S01]  /*1a30*/  UISETP.NE.AND UP0, UPT, UR46, URZ, UPT ;  /* 0x000000ff2e00728c */ /* 0x000fe2000bf05270 */
[----:B------:R-:W1:Y:S08]  /*1a40*/  S2UR UR46, SR_CgaCtaId ;  /* 0x00000000002e79c3 */ /* 0x000e700000008800 */
[----:B------:R-:W-:Y:S05]  /*1a50*/  BRA.U UP0, `(.L_x_23) ;  /* 0x0000000100347547 */ /* 0x000fea000b800000 */
[----:B------:R-:W2:Y:S01]  /*1a60*/  S2R R0, SR_CgaCtaId ;  /* 0x0000000000007919 */ /* 0x000ea20000008800 */
[----:B------:R-:W-:-:S04]  /*1a70*/  MOV R2, 0x400 ;  /* 0x0000040000027802 */ /* 0x000fc80000000f00 */
[----:B--2---:R-:W-:Y:S02]  /*1a80*/  LEA R0, R0, R2, 0x18 ;  /* 0x0000000200007211 */ /* 0x004fe400078ec0ff */
[----:B------:R-:W-:-:S03]  /*1a90*/  SHF.L.U32 R2, R8, 0x1f, RZ ;  /* 0x0000001f08027819 */ /* 0x000fc600000006ff */
[----:B------:R-:W-:-:S04]  /*1aa0*/  IMAD R0, R9, 0x8, R0 ;  /* 0x0000000809007824 */ /* 0x000fc800078e0200 */
[----:B------:R-:W2:Y:S02]  /*1ab0*/  SYNCS.PHASECHK.TRANS64.TRYWAIT P0, [R0+URZ+0x140], R2 ;  /* 0x00014002000075a7 */ /* 0x000ea400080011ff */
[----:B--2---:R-:W-:Y:S05]  /*1ac0*/  @!P0 BRA `(.L_x_24) ;  /* 0x0000008400dc8947 */ /* 0x004fea0003800000 */
.L_x_147:
[----:B------:R-:W-:Y:S01]  /*1ad0*/  VIADD R9, R9, 0x1 ;  /* 0x0000000109097836 */ /* 0x000fe20000000000 */
[----:B------:R2:W-:Y:S04]  /*1ae0*/  SYNCS.ARRIVE.TRANS64.A1T0 RZ, [R0+URZ+0x130], RZ ;  /* 0x000130ff00ff79a7 */ /* 0x0005e800081000ff */
[----:B------:R-:W-:-:S04]  /*1af0*/  ISETP.NE.AND P0, PT, R9, 0x2, PT ;  /* 0x000000020900780c */ /* 0x000fc80003f05270 */
[----:B------:R-:W-:Y:S02]  /*1b00*/  SEL R9, R9, RZ, P0 ;  /* 0x000000ff09097207 */ /* 0x000fe40000000000 */
[----:B--2---:R-:W-:-:S04]  /*1b10*/  SEL R0, RZ, 0x1, P0 ;  /* 0x00000001ff007807 */ /* 0x004fc80000000000 */
[----:B------:R-:W-:-:S07]  /*1b20*/  LOP3.LUT R8, R8, R0, RZ, 0x3c, !PT ;  /* 0x0000000008087212 */ /* 0x000fce00078e3cff */
.L_x_23:
[----:B------:R-:W-:Y:S01]  /*1b30*/  UMOV UR6, 0x400 ;  /* 0x0000040000067882 */ /* 0x000fe20000000000 */
[----:B------:R-:W-:Y:S01]  /*1b40*/  SHF.L.U32 R0, R12, 0x1f, RZ ;  /* 0x0000001f0c007819 */ /* 0x000fe200000006ff */
[----:B-1----:R-:W-:Y:S02]  /*1b50*/  ULEA UR6, UR46, UR6, 0x18 ;  /* 0x000000062e067291 */ /* 0x002fe4000f8ec0ff */
[----:B------:R-:W-:Y:S02]  /*1b60*/  UISETP.GE.U32.AND UP0, UPT, UR48, 0xff, UPT ;  /* 0x000000ff3000788c */ /* 0x000fe4000bf06070 */
[----:B------:R-:W-:Y:S02]  /*1b70*/  ULEA UR4, UR5, UR6, 0x3 ;  /* 0x0000000605047291 */ /* 0x000fe4000f8e18ff */
[----:B------:R-:W-:Y:S01]  /*1b80*/  ULEA UR11, UR30, UR47, 0x8 ;  /* 0x0000002f1e0b7291 */ /* 0x000fe2000f8e40ff */
[----:B------:R-:W-:-:S06]  /*1b90*/  UMOV UR7, URZ ;  /* 0x000000ff00077c82 */ /* 0x000fcc0008000000 */
[----:B------:R1:W2:Y:S01]  /*1ba0*/  SYNCS.PHASECHK.TRANS64.TRYWAIT P0, [UR4+0x40], R0 ;  /* 0x00004000ff0075a7 */ /* 0x0002a20008001104 */
[----:B------:R-:W-:-:S04]  /*1bb0*/  ULEA.HI UR4, UR20, UR20, URZ, 0x1 ;  /* 0x0000001414047291 */ /* 0x000fc8000f8f08ff */
[----:B------:R-:W-:-:S04]  /*1bc0*/  USHF.L.U32 UR4, UR4, 0x6, URZ ;  /* 0x0000000604047899 */ /* 0x000fc800080006ff */
[----:B------:R-:W-:-:S04]  /*1bd0*/  ULOP3.LUT UR35, UR4, 0xffffff80, URZ, 0xc0, !UPT ;  /* 0xffffff8004237892 */ /* 0x000fc8000f8ec0ff */
[----:B------:R-:W-:Y:S01]  /*1be0*/  UIADD3 UR35, UPT, UPT, UR43, UR35, URZ ;  /* 0x000000232b237290 */ /* 0x000fe2000fffe0ff */
[----:B------:R-:W-:Y:S11]  /*1bf0*/  BRA.U !UP0, `(.L_x_25) ;  /* 0x0000000108c47547 */ /* 0x000ff6000b800000 */
[----:B------:R-:W-:Y:S01]  /*1c00*/  UMOV UR13, UR42 ;  /* 0x0000002a000d7c82 */ /* 0x000fe20008000000 */
[----:B------:R-:W-:Y:S01]  /*1c10*/  UMOV UR4, UR5 ;  /* 0x0000000500047c82 */ /* 0x000fe20008000000 */
[----:B------:R-:W-:-:S05]  /*1c20*/  UMOV UR34, URZ ;  /* 0x000000ff00227c82 */ /* 0x000fca0008000000 */
.L_x_31:
[----:B------:R-:W-:Y:S01]  /*1c30*/  ULEA UR33, UR4, UR6, 0x3 ;  /* 0x0000000604217291 */ /* 0x000fe2000f8e18ff */
[----:B--2---:R-:W-:Y:S01]  /*1c40*/  @P3 MOV R2, 0xc000 ;  /* 0x0000c00000023802 */ /* 0x004fe20000000f00 */
[----:B--234-:R-:W-:Y:S10]  /*1c50*/  @P0 BRA `(.L_x_26) ;  /* 0x00000000000c0947 */ /* 0x01cff40003800000 */
[----:B------:R-:W-:-:S04]  /*1c60*/  SHF.L.U32 R3, R12, 0x1f, RZ ;  /* 0x0000001f0c037819 */ /* 0x000fc800000006ff */
[----:B------:R-:W2:Y:S02]  /*1c70*/  SYNCS.PHASECHK.TRANS64.TRYWAIT P0, [UR33+0x40], R3 ;  /* 0x00004003ff0075a7 */ /* 0x000ea40008001121 */
[----:B--2---:R-:W-:Y:S05]  /*1c80*/  @!P0 BRA `(.L_x_27) ;  /* 0x0000008400808947 */ /* 0x004fea0003800000 */
.L_x_26:
[----:B------:R2:W-:Y:S01]  /*1c90*/  @P3 SYNCS.ARRIVE.TRANS64 RZ, [UR33], R2 ;  /* 0x00000002ffff39a7 */ /* 0x0005e20008000021 */
[----:B------:R-:W-:Y:S02]  /*1ca0*/  ULOP3.LUT UR5, UR25, 0x2, URZ, 0xfc, !UPT ;  /* 0x0000000219057892 */ /* 0x000fe4000f8efcff */
[----:B------:R-:W-:Y:S02]  /*1cb0*/  UIADD3 UR13, UPT, UPT, UR13, 0x1, URZ ;  /* 0x000000010d0d7890 */ /* 0x000fe4000fffe0ff */
[----:B------:R-:W-:Y:S02]  /*1cc0*/  UISETP.NE.AND UP0, UPT, UR5, 0x2, UPT ;  /* 0x000000020500788c */ /* 0x000fe4000bf05270 */
[----:B------:R-:W-:-:S07]  /*1cd0*/  UISETP.NE.AND UP2, UPT, UR13, 0x1, UPT ;  /* 0x000000010d00788c */ /* 0x000fce000bf45270 */
[----:B------:R-:W-:Y:S05]  /*1ce0*/  BRA.U UP0, `(.L_x_28) ;  /* 0x0000000100047547 */ /* 0x000fea000b800000 */
[----:B------:R-:W-:Y:S05]  /*1cf0*/  BPT.TRAP 0x1 ;  /* 0x000000040000795c */ /* 0x000fea0000300000 */
.L_x_28:
[----:B------:R-:W-:Y:S04]  /*1d00*/  BSSY.RECONVERGENT B0, `(.L_x_29) ;  /* 0x0000003000007945 */ /* 0x000fe80003800200 */
[----:B------:R-:W-:Y:S05]  /*1d10*/  @!P2 BRA `(.L_x_30) ;  /* 0x000000000004a947 */ /* 0x000fea0003800000 */
[----:B------:R-:W-:Y:S05]  /*1d20*/  BPT.TRAP 0x1 ;  /* 0x000000040000795c */ /* 0x000fea0000300000 */
.L_x_30:
[----:B------:R-:W-:Y:S05]  /*1d30*/  BSYNC.RECONVERGENT B0 ;  /* 0x0000000000007941 */ /* 0x000fea0003800200 */
.L_x_29:
[----:B------:R-:W-:Y:S02]  /*1d40*/  UIADD3 UR5, UPT, UPT, UR4, 0x1, URZ ;  /* 0x0000000104057890 */ /* 0x000fe4000fffe0ff */
[----:B------:R-:W-:Y:S02]  /*1d50*/  ULEA UR32, UR4, UR24, 0xd ;  /* 0x0000001804207291 */ /* 0x000fe4000f8e68ff */
[----:B------:R-:W-:Y:S02]  /*1d60*/  UISETP.NE.AND UP0, UPT, UR5, 0x8, UPT ;  /* 0x000000080500788c */ /* 0x000fe4000bf05270 */
[----:B------:R-:W-:Y:S02]  /*1d70*/  UIADD3 UR16, UP1, UPT, UR26, 0x80, URZ ;  /* 0x000000801a107890 */ /* 0x000fe4000ff3e0ff */
[----:B------:R-:W-:Y:S02]  /*1d80*/  USEL UR8, URZ, 0x1, UP0 ;  /* 0x00000001ff087887 */ /* 0x000fe40008000000 */
[----:B------:R-:W-:-:S02]  /*1d90*/  USEL UR5, UR5, URZ, UP0 ;  /* 0x000000ff05057287 */ /* 0x000fc40008000000 */
[----:B------:R-:W-:Y:S02]  /*1da0*/  UIADD3 UR14, UP0, UPT, UR26, 0x180, URZ ;  /* 0x000001801a0e7890 */ /* 0x000fe4000ff1e0ff */
[----:B------:R-:W-:Y:S01]  /*1db0*/  LOP3.LUT R12, R12, UR8, RZ, 0x3c, !PT ;  /* 0x000000080c0c7c12 */ /* 0x000fe2000f8e3cff */
[----:B------:R-:W-:Y:S02]  /*1dc0*/  ULEA UR8, UR4, UR6, 0xe ;  /* 0x0000000604087291 */ /* 0x000fe4000f8e70ff */
[----:B------:R-:W-:Y:S01]  /*1dd0*/  ULEA UR7, UR5, UR6, 0x3 ;  /* 0x0000000605077291 */ /* 0x000fe2000f8e18ff */
[----:B-1----:R-:W-:Y:S01]  /*1de0*/  SHF.L.U32 R0, R12, 0x1f, RZ ;  /* 0x0000001f0c007819 */ /* 0x002fe200000006ff */
[----:B------:R-:W-:Y:S02]  /*1df0*/  ULOP3.LUT UR33, UR33, 0xfefffff8, URZ, 0xc0, !UPT ;  /* 0xfefffff821217892 */ /* 0x000fe4000f8ec0ff */
[----:B------:R-:W-:Y:S02]  /*1e00*/  UIADD3.X UR17, UPT, UPT, URZ, UR27, URZ, UP1, !UPT ;  /* 0x0000001bff117290 */ /* 0x000fe40008ffe4ff */
[----:B------:R-:W-:-:S02]  /*1e10*/  UIADD3 UR32, UPT, UPT, UR6, 0x6300, UR32 ;  /* 0x0000630006207890 */ /* 0x000fc4000fffe020 */
[----:B------:R-:W-:Y:S01]  /*1e20*/  UPRMT UR4, URZ, 0x5410, UR21 ;  /* 0x00005410ff047896 */ /* 0x000fe20008000015 */
[----:B------:R3:W4:Y:S01]  /*1e30*/  SYNCS.PHASECHK.TRANS64.TRYWAIT P0, [UR7+0x40], R0 ;  /* 0x00004000ff0075a7 */ /* 0x0007220008001107 */
[----:B------:R-:W-:Y:S02]  /*1e40*/  UIADD3 UR8, UPT, UPT, UR8, 0x16300, URZ ;  /* 0x0001630008087890 */ /* 0x000fe4000fffe0ff */
[----:B------:R-:W-:Y:S01]  /*1e50*/  UIADD3.X UR15, UPT, UPT, URZ, UR27, URZ, UP0, !UPT ;  /* 0x0000001bff0f7290 */ /* 0x000fe200087fe4ff */
[----:B------:R-:W-:Y:S01]  /*1e60*/  UMOV UR18, 0x0 ;  /* 0x0000000000127882 */ /* 0x000fe20000000000 */
[----:B------:R-:W-:Y:S01]  /*1e70*/  UMOV UR19, 0x10000000 ;  /* 0x1000000000137882 */ /* 0x000fe20000000000 */
[----:B------:R-:W-:Y:S01]  /*1e80*/  UMOV UR10, UR34 ;  /* 0x00000022000a7c82 */ /* 0x000fe20008000000 */
[----:B------:R-:W-:Y:S01]  /*1e90*/  UMOV UR12, UR36 ;  /* 0x00000024000c7c82 */ /* 0x000fe20008000000 */
[----:B------:R-:W-:Y:S01]  /*1ea0*/  UMOV UR9, UR33 ;  /* 0x0000002100097c82 */ /* 0x000fe20008000000 */
[----:B------:R1:W-:Y:S01]  /*1eb0*/  UTMALDG.3D.MULTICAST.2CTA [UR32], [UR16], UR4, desc[UR18] ;  /* 0x00001220100073b4 */ /* 0x0003e20008211804 */
[----:B------:R-:W-:-:S02]  /*1ec0*/  UMOV UR7, UR28 ;  /* 0x0000001c00077c82 */ /* 0x000fc40008000000 */
[----:B------:R3:W-:Y:S01]  /*1ed0*/  UTMALDG.3D.2CTA [UR8], [UR14], desc[UR18] ;  /* 0x000012080e0075b4 */ /* 0x0007e20008211000 */
[----:B-1----:R-:W-:Y:S01]  /*1ee0*/  UIADD3 UR34, UPT, UPT, UR34, 0x80, URZ ;  /* 0x0000008022227890 */ /* 0x002fe2000fffe0ff */
[----:B------:R-:W-:Y:S01]  /*1ef0*/  UMOV UR4, UR5 ;  /* 0x0000000500047c82 */ /* 0x000fe20008000000 */
[----:B------:R-:W-:Y:S10]  /*1f00*/  BRA.U UP2, `(.L_x_31) ;  /* 0xfffffffd02487547 */ /* 0x000ff4000b83ffff */
.L_x_25:
[----:B------:R-:W-:Y:S01]  /*1f10*/  ULEA UR4, UR5, UR6, 0x3 ;  /* 0x0000000605047291 */ /* 0x000fe2000f8e18ff */
[----:B-1-3--:R-:W-:Y:S01]  /*1f20*/  SHF.L.U32 R0, R12, 0x1f, RZ ;  /* 0x0000001f0c007819 */ /* 0x00afe200000006ff */
[----:B------:R-:W-:Y:S01]  /*1f30*/  @!P1 SYNCS.ARRIVE.TRANS64.A1T0 RZ, [UR6+0xc8], RZ ;  /* 0x0000c8ffffff99a7 */ /* 0x000fe20008100006 */
[----:B------:R-:W-:-:S06]  /*1f40*/  UISETP.GT.AND UP0, UPT, UR41, UR40, UPT ;  /* 0x000000282900728c */ /* 0x000fcc000bf04270 */
[----:B--2-4-:R1:W2:Y:S03]  /*1f50*/  SYNCS.PHASECHK.TRANS64.TRYWAIT P0, [UR4+0x40], R0 ;  /* 0x00004000ff0075a7 */ /* 0x0142a60008001104 */
[----:B------:R-:W-:Y:S05]  /*1f60*/  BRA.U !UP0, `(.L_x_32) ;  /* 0x0000000108c47547 */ /* 0x000fea000b800000 */
[----:B------:R-:W-:Y:S01]  /*1f70*/  UIADD3 UR13, UPT, UPT, UR44, UR7, URZ ;  /* 0x000000072c0d7290 */ /* 0x000fe2000fffe0ff */
[----:B------:R-:W-:-:S11]  /*1f80*/  UMOV UR4, UR5 ;  /* 0x0000000500047c82 */ /* 0x000fd60008000000 */
.L_x_38:
[----:B------:R-:W-:Y:S01]  /*1f90*/  ULEA UR17, UR4, UR6, 0x3 ;  /* 0x0000000604117291 */ /* 0x000fe2000f8e18ff */
[----:B--2---:R-:W-:Y:S01]  /*1fa0*/  @P3 MOV R2, 0xc000 ;  /* 0x0000c00000023802 */ /* 0x004fe20000000f00 */
[----:B--2-4-:R-:W-:Y:S10]  /*1fb0*/  @P0 BRA `(.L_x_33) ;  /* 0x00000000000c0947 */ /* 0x014ff40003800000 */
[----:B------:R-:W-:-:S04]  /*1fc0*/  SHF.L.U32 R3, R12, 0x1f, RZ ;  /* 0x0000001f0c037819 */ /* 0x000fc800000006ff */
[----:B------:R-:W2:Y:S02]  /*1fd0*/  SYNCS.PHASECHK.TRANS64.TRYWAIT P0, [UR17+0x40], R3 ;  /* 0x00004003ff0075a7 */ /* 0x000ea40008001111 */
[----:B--2---:R-:W-:Y:S05]  /*1fe0*/  @!P0 BRA `(.L_x_34) ;  /* 0x0000008000c08947 */ /* 0x004fea0003800000 */
.L_x_33:
[----:B------:R2:W-:Y:S01]  /*1ff0*/  @P3 SYNCS.ARRIVE.TRANS64 RZ, [UR17], R2 ;  /* 0x00000002ffff39a7 */ /* 0x0005e20008000011 */
[----:B------:R-:W-:-:S04]  /*2000*/  ULOP3.LUT UR5, UR25, 0x2, URZ, 0xfc, !UPT ;  /* 0x0000000219057892 */ /* 0x000fc8000f8efcff */
[----:B------:R-:W-:-:S09]  /*2010*/  UISETP.NE.AND UP0, UPT, UR5, 0x2, UPT ;  /* 0x000000020500788c */ /* 0x000fd2000bf05270 */
[----:B------:R-:W-:Y:S05]  /*2020*/  BRA.U UP0, `(.L_x_35) ;  /* 0x0000000100047547 */ /* 0x000fea000b800000 */
[----:B------:R-:W-:Y:S05]  /*2030*/  BPT.TRAP 0x1 ;  /* 0x000000040000795c */ /* 0x000fea0000300000 */
.L_x_35:
[----:B------:R-:W-:Y:S04]  /*2040*/  BSSY.RECONVERGENT B0, `(.L_x_36) ;  /* 0x0000003000007945 */ /* 0x000fe80003800200 */
[----:B------:R-:W-:Y:S05]  /*2050*/  @!P2 BRA `(.L_x_37) ;  /* 0x000000000004a947 */ /* 0x000fea0003800000 */
[----:B------:R-:W-:Y:S05]  /*2060*/  BPT.TRAP 0x1 ;  /* 0x000000040000795c */ /* 0x000fea0000300000 */
.L_x_37:
[----:B------:R-:W-:Y:S05]  /*2070*/  BSYNC.RECONVERGENT B0 ;  /* 0x0000000000007941 */ /* 0x000fea0003800200 */
.L_x_36:
[----:B------:R-:W-:Y:S02]  /*2080*/  UIADD3 UR5, UPT, UPT, UR4, 0x1, URZ ;  /* 0x0000000104057890 */ /* 0x000fe4000fffe0ff */
[----:B------:R-:W-:Y:S02]  /*2090*/  ULEA UR16, UR4, UR24, 0xd ;  /* 0x0000001804107291 */ /* 0x000fe4000f8e68ff */
[----:B------:R-:W-:Y:S02]  /*20a0*/  UISETP.NE.AND UP0, UPT, UR5, 0x8, UPT ;  /* 0x000000080500788c */ /* 0x000fe4000bf05270 */
[----:B------:R-:W-:Y:S02]  /*20b0*/  UIADD3 UR22, UP1, UPT, UR26, 0x80, URZ ;  /* 0x000000801a167890 */ /* 0x000fe4000ff3e0ff */
[----:B------:R-:W-:Y:S02]  /*20c0*/  USEL UR9, URZ, 0x1, UP0 ;  /* 0x00000001ff097887 */ /* 0x000fe40008000000 */
[----:B------:R-:W-:-:S02]  /*20d0*/  USEL UR5, UR5, URZ, UP0 ;  /* 0x000000ff05057287 */ /* 0x000fc40008000000 */
[----:B------:R-:W-:Y:S02]  /*20e0*/  UIADD3 UR14, UP0, UPT, UR26, 0x180, URZ ;  /* 0x000001801a0e7890 */ /* 0x000fe4000ff1e0ff */
[----:B------:R-:W-:Y:S01]  /*20f0*/  ULEA UR8, UR5, UR6, 0x3 ;  /* 0x0000000605087291 */ /* 0x000fe2000f8e18ff */
[----:B------:R-:W-:Y:S01]  /*2100*/  LOP3.LUT R12, R12, UR9, RZ, 0x3c, !PT ;  /* 0x000000090c0c7c12 */ /* 0x000fe2000f8e3cff */
[----:B------:R-:W-:Y:S02]  /*2110*/  USHF.L.U32 UR18, UR7, 0x7, URZ ;  /* 0x0000000707127899 */ /* 0x000fe400080006ff */
[----:B------:R-:W-:Y:S01]  /*2120*/  ULOP3.LUT UR17, UR17, 0xfefffff8, URZ, 0xc0, !UPT ;  /* 0xfefffff811117892 */ /* 0x000fe2000f8ec0ff */
[----:B-1----:R-:W-:Y:S01]  /*2130*/  SHF.L.U32 R0, R12, 0x1f, RZ ;  /* 0x0000001f0c007819 */ /* 0x002fe200000006ff */
[----:B------:R-:W-:Y:S02]  /*2140*/  UIADD3 UR16, UPT, UPT, UR6, 0x6300, UR16 ;  /* 0x0000630006107890 */ /* 0x000fe4000fffe010 */
[----:B------:R-:W-:Y:S01]  /*2150*/  UIADD3.X UR23, UPT, UPT, URZ, UR27, URZ, UP1, !UPT ;  /* 0x0000001bff177290 */ /* 0x000fe20008ffe4ff */
[----:B------:R3:W4:Y:S01]  /*2160*/  SYNCS.PHASECHK.TRANS64.TRYWAIT P0, [UR8+0x40], R0 ;  /* 0x00004000ff0075a7 */ /* 0x0007220008001108 */
[----:B------:R-:W-:-:S02]  /*2170*/  ULEA UR8, UR4, UR6, 0xe ;  /* 0x0000000604087291 */ /* 0x000fc4000f8e70ff */
[----:B------:R-:W-:Y:S02]  /*2180*/  UPRMT UR4, URZ, 0x5410, UR21 ;  /* 0x00005410ff047896 */ /* 0x000fe40008000015 */
[----:B------:R-:W-:Y:S02]  /*2190*/  UIADD3 UR8, UPT, UPT, UR8, 0x16300, URZ ;  /* 0x0001630008087890 */ /* 0x000fe4000fffe0ff */
[----:B------:R-:W-:Y:S01]  /*21a0*/  UIADD3.X UR15, UPT, UPT, URZ, UR27, URZ, UP0, !UPT ;  /* 0x0000001bff0f7290 */ /* 0x000fe200087fe4ff */
[----:B------:R-:W-:Y:S01]  /*21b0*/  UMOV UR30, 0x0 ;  /* 0x00000000001e7882 */ /* 0x000fe20000000000 */
[----:B------:R-:W-:Y:S01]  /*21c0*/  UMOV UR31, 0x10000000 ;  /* 0x10000000001f7882 */ /* 0x000fe20000000000 */
[----:B------:R-:W-:Y:S01]  /*21d0*/  UMOV UR19, UR35 ;  /* 0x0000002300137c82 */ /* 0x000fe20008000000 */
[----:B------:R-:W-:Y:S01]  /*21e0*/  UMOV UR20, UR36 ;  /* 0x0000002400147c82 */ /* 0x000fe20008000000 */
[----:B------:R-:W-:Y:S01]  /*21f0*/  UMOV UR12, UR36 ;  /* 0x00000024000c7c82 */ /* 0x000fe20008000000 */
[----:B------:R-:W-:Y:S01]  /*2200*/  UMOV UR9, UR17 ;  /* 0x0000001100097c82 */ /* 0x000fe20008000000 */
[----:B------:R-:W-:Y:S01]  /*2210*/  UMOV UR10, UR18 ;  /* 0x00000012000a7c82 */ /* 0x000fe20008000000 */
[----:B------:R1:W-:Y:S01]  /*2220*/  UTMALDG.3D.MULTICAST.2CTA [UR16], [UR22], UR4, desc[UR30] ;  /* 0x00001e10160073b4 */ /* 0x0003e20008211804 */
[----:B------:R-:W-:-:S04]  /*2230*/  UIADD3 UR7, UPT, UPT, UR7, 0x1, URZ ;  /* 0x0000000107077890 */ /* 0x000fc8000fffe0ff */
[----:B------:R-:W-:Y:S01]  /*2240*/  UISETP.NE.AND UP0, UPT, UR7, UR13, UPT ;  /* 0x0000000d0700728c */ /* 0x000fe2000bf05270 */
[----:B------:R3:W-:Y:S01]  /*2250*/  UTMALDG.3D.2CTA [UR8], [UR14], desc[UR30] ;  /* 0x00001e080e0075b4 */ /* 0x0007e20008211000 */
[----:B-1----:R-:W-:-:S07]  /*2260*/  UMOV UR4, UR5 ;  /* 0x0000000500047c82 */ /* 0x002fce0008000000 */
[----:B---3--:R-:W-:Y:S05]  /*2270*/  BRA.U UP0, `(.L_x_38) ;  /* 0xfffffffd00447547 */ /* 0x008fea000b83ffff */
.L_x_32:
[C---:B------:R-:W-:Y:S01]  /*2280*/  LEA R3, R11.reuse, UR6, 0x3 ;  /* 0x000000060b037c11 */ /* 0x040fe2000f8e18ff */
[----:B------:R-:W-:Y:S01]  /*2290*/  NOP ;  /* 0x0000000000007918 */ /* 0x000fe20000000000 */
[----:B-1----:R-:W-:Y:S02]  /*22a0*/  SHF.L.U32 R0, R10, 0x1f, RZ ;  /* 0x0000001f0a007819 */ /* 0x002fe400000006ff */
[----:B------:R-:W-:Y:S02]  /*22b0*/  LEA R4, R11, UR6, 0x4 ;  /* 0x000000060b047c11 */ /* 0x000fe4000f8e20ff */
[----:B--2-4-:R-:W1:Y:S02]  /*22c0*/  SYNCS.PHASECHK.TRANS64.TRYWAIT P0, [R3+URZ+0xd0], R0 ;  /* 0x0000d000030075a7 */ /* 0x014e6400080011ff */
[----:B-1----:R-:W-:Y:S05]  /*22d0*/  @!P0 BRA `(.L_x_39) ;  /* 0x00000080001c8947 */ /* 0x002fea0003800000 */
.L_x_150:
[----:B------:R-:W2:Y:S01]  /*22e0*/  LDS.128 R4, [R4+0x160] ;  /* 0x0001600004047984 */ /* 0x000ea20000000c00 */
[----:B------:R-:W-:Y:S01]  /*22f0*/  UISETP.GE.AND UP0, UPT, UR45, 0x1, UPT ;  /* 0x000000012d00788c */ /* 0x000fe2000bf06270 */
[----:B------:R-:W-:Y:S01]  /*2300*/  @!PT LDS RZ, [RZ] ;  /* 0x00000000fffff984 */ /* 0x000fe20000000800 */
[----:B------:R-:W-:Y:S01]  /*2310*/  @!PT LDS RZ, [RZ] ;  /* 0x00000000fffff984 */ /* 0x000fe20000000800 */
[----:B------:R-:W-:Y:S01]  /*2320*/  @!PT LDS RZ, [RZ] ;  /* 0x00000000fffff984 */ /* 0x000fe20000000800 */
[----:B------:R-:W-:Y:S01]  /*2330*/  @!PT LDS RZ, [RZ] ;  /* 0x00000000fffff984 */ /* 0x000fe20000000800 */
[----:B------:R3:W-:Y:S06]  /*2340*/  MEMBAR.ALL.CTA ;  /* 0x0000000000007992 */ /* 0x0007ec0000008000 */
[----:B---3--:R-:W3:Y:S01]  /*2350*/  FENCE.VIEW.ASYNC.S ;  /* 0x00000000000073c6 */ /* 0x008ee20000000000 */
[----:B--2---:R-:W-:-:S13]  /*2360*/  LOP3.LUT P0, RZ, R6, 0x1, RZ, 0xc0, !PT ;  /* 0x0000000106ff7812 */ /* 0x004fda000780c0ff */
[----:B---3--:R-:W-:Y:S01]  /*2370*/  VOTEU.ANY UP1, P0 ;  /* 0x0000000000ff7886 */ /* 0x008fe20000020100 */
[----:B------:R-:W-:-:S13]  /*2380*/  PLOP3.LUT P0, PT, PT, PT, UP1, 0x80, 0x8 ;  /* 0x000000000008781c */ /* 0x000fda0003f0f018 */
[----:B-1----:R-:W-:Y:S02]  /*2390*/  @P0 LOP3.LUT R0, R5, 0xffff, RZ, 0xc0, !PT ;  /* 0x0000ffff05000812 */ /* 0x002fe400078ec0ff */
[----:B------:R-:W-:Y:S02]  /*23a0*/  @P0 MOV R2, R4 ;  /* 0x0000000400020202 */ /* 0x000fe40000000f00 */
[----:B------:R-:W-:Y:S01]  /*23b0*/  @P0 R2UR UR7, R0 ;  /* 0x00000000000702ca */ /* 0x000fe200000e0000 */
[----:B------:R-:W-:Y:S01]  /*23c0*/  VIADD R0, R3, 0xe0 ;  /* 0x000000e003007836 */ /* 0x000fe20000000000 */
[----:B------:R-:W-:Y:S02]  /*23d0*/  @P0 SHF.R.U32.HI R4, RZ, 0x10, R5 ;  /* 0x00000010ff040819 */ /* 0x000fe40000011605 */
[----:B------:R-:W-:Y:S02]  /*23e0*/  @P0 R2UR UR8, R2 ;  /* 0x00000000020802ca */ /* 0x000fe400000e0000 */
[----:B------:R-:W-:-:S02]  /*23f0*/  PRMT R0, RZ, 0x654, R0 ;  /* 0x00000654ff007816 */ /* 0x000fc40000000000 */
[----:B------:R-:W-:Y:S02]  /*2400*/  @P0 R2UR UR4, R4 ;  /* 0x00000000040402ca */ /* 0x000fe400000e0000 */
[----:B------:R1:W-:Y:S03]  /*2410*/  SYNCS.ARRIVE.TRANS64.RED.A1T0 RZ, [R0+URZ], RZ ;  /* 0x000000ff00ff79a7 */ /* 0x0003e600081004ff */
[----:B------:R-:W-:-:S04]  /*2420*/  @UP1 UMOV UR29, UR7 ;  /* 0x00000007001d1c82 */ /* 0x000fc80008000000 */
[----:B------:R-:W-:-:S04]  /*2430*/  @UP1 UMOV UR37, UR8 ;  /* 0x0000000800251c82 */ /* 0x000fc80008000000 */
[----:B------:R-:W-:Y:S01]  /*2440*/  @UP1 UMOV UR36, UR4 ;  /* 0x0000000400241c82 */ /* 0x000fe20008000000 */
[----:B------:R-:W-:Y:S05]  /*2450*/  BRA.U !UP0, `(.L_x_40) ;  /* 0x0000000108d47547 */ /* 0x000fea000b800000 */
[----:B------:R-:W2:Y:S01]  /*2460*/  LDCU.128 UR12, c[0x0][0xb10] ;  /* 0x00016200ff0c77ac */ /* 0x000ea20008000c00 */
[----:B------:R-:W3:Y:S01]  /*2470*/  LDCU UR30, c[0x0][0xb20] ;  /* 0x00016400ff1e77ac */ /* 0x000ee20008000800 */
[----:B------:R-:W4:Y:S01]  /*2480*/  LDCU UR20, c[0x0][0xb0c] ;  /* 0x00016180ff1477ac */ /* 0x000f220008000800 */
[----:B------:R-:W1:Y:S01]  /*2490*/  LDCU.64 UR10, c[0x0][0xb28] ;  /* 0x00016500ff0a77ac */ /* 0x000e620008000a00 */
[----:B------:R-:W-:Y:S02]  /*24a0*/  UISETP.NE.AND UP3, UPT, UR45, 0x1, UPT ;  /* 0x000000012d00788c */ /* 0x000fe4000bf65270 */
[----:B--2---:R-:W-:Y:S02]  /*24b0*/  UIMAD.WIDE.U32 UR16, UR38, UR15, URZ ;  /* 0x0000000f261072a5 */ /* 0x004fe4000f8e00ff */
[----:B------:R-:W-:Y:S02]  /*24c0*/  UIMAD.WIDE.U32 UR8, UR39, UR12, URZ ;  /* 0x0000000c270872a5 */ /* 0x000fe4000f8e00ff */
[----:B------:R-:W-:-:S02]  /*24d0*/  UISETP.NE.AND UP0, UPT, UR14, 0x1, UPT ;  /* 0x000000010e00788c */ /* 0x000fc4000bf05270 */
[----:B------:R-:W-:Y:S01]  /*24e0*/  UIMAD.WIDE.U32 UR22, UR29, UR15, URZ ;  /* 0x0000000f1d1672a5 */ /* 0x000fe2000f8e00ff */
[----:B------:R-:W-:Y:S02]  /*24f0*/  UMOV UR16, UR17 ;  /* 0x0000001100107c82 */ /* 0x000fe40008000000 */
[----:B------:R-:W-:Y:S01]  /*2500*/  UMOV UR8, UR9 ;  /* 0x0000000900087c82 */ /* 0x000fe20008000000 */
[----:B---3--:R-:W-:Y:S02]  /*2510*/  USHF.R.U32.HI UR16, URZ, UR30, UR16 ;  /* 0x0000001eff107299 */ /* 0x008fe40008011610 */
[----:B----4-:R-:W-:Y:S02]  /*2520*/  UISETP.NE.AND UP2, UPT, UR20, 0x1, UPT ;  /* 0x000000011400788c */ /* 0x010fe4000bf45270 */
[----:B------:R-:W-:Y:S02]  /*2530*/  USHF.R.U32.HI UR8, URZ, UR13, UR8 ;  /* 0x0000000dff087299 */ /* 0x000fe40008011608 */
[----:B------:R-:W-:-:S02]  /*2540*/  USEL UR7, UR38, UR16, !UP0 ;  /* 0x0000001026077287 */ /* 0x000fc4000c000000 */
[----:B------:R-:W-:Y:S02]  /*2550*/  USEL UR8, UR39, UR8, !UP2 ;  /* 0x0000000827087287 */ /* 0x000fe4000d000000 */
[----:B-1----:R-:W-:Y:S01]  /*2560*/  UIMAD.WIDE.U32 UR16, UR7, UR10, URZ ;  /* 0x0000000a071072a5 */ /* 0x002fe2000f8e00ff */
[----:B------:R-:W-:Y:S01]  /*2570*/  UMOV UR4, UR23 ;  /* 0x0000001700047c82 */ /* 0x000fe20008000000 */
[----:B------:R-:W-:Y:S02]  /*2580*/  UIMAD.WIDE.U32 UR18, UR37, UR12, URZ ;  /* 0x0000000c251272a5 */ /* 0x000fe4000f8e00ff */
[----:B------:R-:W-:-:S03]  /*2590*/  UIMAD.WIDE.U32 UR22, UR8, UR10, URZ ;  /* 0x0000000a081672a5 */ /* 0x000fc6000f8e00ff */
[----:B------:R-:W-:Y:S01]  /*25a0*/  UMOV UR16, UR17 ;  /* 0x0000001100107c82 */ /* 0x000fe20008000000 */
[----:B------:R-:W-:Y:S02]  /*25b0*/  USHF.R.U32.HI UR4, URZ, UR30, UR4 ;  /* 0x0000001eff047299 */ /* 0x000fe40008011604 */
[----:B------:R-:W-:Y:S01]  /*25c0*/  @UP3 USHF.R.U32.HI UR7, URZ, UR11, UR16 ;  /* 0x0000000bff073299 */ /* 0x000fe20008011610 */
[----:B------:R-:W-:Y:S01]  /*25d0*/  UMOV UR18, UR19 ;  /* 0x0000001300127c82 */ /* 0x000fe20008000000 */
[----:B------:R-:W-:Y:S01]  /*25e0*/  UMOV UR22, UR23 ;  /* 0x0000001700167c82 */ /* 0x000fe20008000000 */
[----:B------:R-:W-:Y:S02]  /*25f0*/  USHF.R.U32.HI UR13, URZ, UR13, UR18 ;  /* 0x0000000dff0d7299 */ /* 0x000fe40008011612 */
[----:B------:R-:W-:Y:S02]  /*2600*/  USEL UR4, UR29, UR4, !UP0 ;  /* 0x000000041d047287 */ /* 0x000fe4000c000000 */
[----:B------:R-:W-:-:S02]  /*2610*/  @UP3 USHF.R.U32.HI UR8, URZ, UR11, UR22 ;  /* 0x0000000bff083299 */ /* 0x000fc40008011616 */
[----:B------:R-:W-:Y:S02]  /*2620*/  UIMAD UR9, UR45, UR7, URZ ;  /* 0x000000072d0972a4 */ /* 0x000fe4000f8e02ff */
[----:B------:R-:W-:Y:S02]  /*2630*/  USEL UR7, UR37, UR13, !UP2 ;  /* 0x0000000d25077287 */ /* 0x000fe4000d000000 */
[----:B------:R-:W-:Y:S02]  /*2640*/  UIMAD UR12, UR45, UR8, URZ ;  /* 0x000000082d0c72a4 */ /* 0x000fe4000f8e02ff */
[----:B------:R-:W-:Y:S02]  /*2650*/  UISETP.GE.AND UP0, UPT, UR4, UR9, UPT ;  /* 0x000000090400728c */ /* 0x000fe4000bf06270 */
[----:B------:R-:W-:Y:S02]  /*2660*/  UIMAD.WIDE.U32 UR16, UR4, UR10, URZ ;  /* 0x0000000a041072a5 */ /* 0x000fe4000f8e00ff */
[----:B------:R-:W-:-:S02]  /*2670*/  UISETP.GE.OR UP0, UPT, UR7, UR12, UP0 ;  /* 0x0000000c0700728c */ /* 0x000fc40008706670 */
        /* <DEDUP_REMOVED lines=19> */
.L_x_40:
[----:B------:R-:W2:Y:S02]  /*27b0*/  LDCU UR4, c[0x0][0xb30] ;  /* 0x00016600ff0477ac */ /* 0x000ea40008000800 */
[----:B--2---:R-:W-:-:S09]  /*27c0*/  UISETP.NE.AND UP0, UPT, UR4, 0x1, UPT ;  /* 0x000000010400788c */ /* 0x004fd2000bf05270 */
[----:B------:R-:W-:Y:S05]  /*27d0*/  BRA.U UP0, `(.L_x_41) ;  /* 0x0000000100447547 */ /* 0x000fea000b800000 */
[----:B------:R-:W2:Y:S01]  /*27e0*/  LDCU.128 UR12, c[0x0][0xb10] ;  /* 0x00016200ff0c77ac */ /* 0x000ea20008000c00 */
[----:B------:R-:W3:Y:S01]  /*27f0*/  LDCU UR16, c[0x0][0xb0c] ;  /* 0x00016180ff1077ac */ /* 0x000ee20008000800 */
[----:B------:R-:W4:Y:S01]  /*2800*/  LDCU UR17, c[0x0][0xb20] ;  /* 0x00016400ff1177ac */ /* 0x000f220008000800 */
[----:B--2---:R-:W-:Y:S02]  /*2810*/  UIMAD.WIDE.U32 UR10, UR37, UR12, URZ ;  /* 0x0000000c250a72a5 */ /* 0x004fe4000f8e00ff */
[----:B------:R-:W-:Y:S02]  /*2820*/  UIMAD.WIDE.U32 UR8, UR29, UR15, URZ ;  /* 0x0000000f1d0872a5 */ /* 0x000fe4000f8e00ff */
[----:B---3--:R-:W-:Y:S02]  /*2830*/  UISETP.NE.AND UP2, UPT, UR16, 0x1, UPT ;  /* 0x000000011000788c */ /* 0x008fe4000bf45270 */
[----:B------:R-:W-:Y:S01]  /*2840*/  UISETP.NE.AND UP0, UPT, UR14, 0x1, UPT ;  /* 0x000000010e00788c */ /* 0x000fe2000bf05270 */
[----:B------:R-:W-:-:S02]  /*2850*/  UMOV UR7, UR11 ;  /* 0x0000000b00077c82 */ /* 0x000fc40008000000 */
[----:B------:R-:W-:Y:S01]  /*2860*/  UMOV UR4, UR9 ;  /* 0x0000000900047c82 */ /* 0x000fe20008000000 */
[----:B------:R-:W-:Y:S02]  /*2870*/  USHF.R.U32.HI UR7, URZ, UR13, UR7 ;  /* 0x0000000dff077299 */ /* 0x000fe40008011607 */
[----:B----4-:R-:W-:Y:S02]  /*2880*/  USHF.R.U32.HI UR4, URZ, UR17, UR4 ;  /* 0x00000011ff047299 */ /* 0x010fe40008011604 */
[----:B------:R-:W-:Y:S02]  /*2890*/  USEL UR7, UR37, UR7, !UP2 ;  /* 0x0000000725077287 */ /* 0x000fe4000d000000 */
[----:B------:R-:W-:-:S04]  /*28a0*/  USEL UR4, UR29, UR4, !UP0 ;  /* 0x000000041d047287 */ /* 0x000fc8000c000000 */
[----:B------:R-:W-:Y:S02]  /*28b0*/  UIADD3 UR8, UPT, UPT, UR7, -UR4, URZ ;  /* 0x8000000407087290 */ /* 0x000fe4000fffe0ff */
[----:B------:R-:W-:Y:S02]  /*28c0*/  UIADD3 UR4, UPT, UPT, -UR7, UR4, URZ ;  /* 0x0000000407047290 */ /* 0x000fe4000fffe1ff */
[----:B------:R-:W-:Y:S02]  /*28d0*/  UIMAD UR29, UR8, UR14, UR29 ;  /* 0x0000000e081d72a4 */ /* 0x000fe4000f8e021d */
[----:B------:R-:W-:-:S12]  /*28e0*/  UIMAD UR37, UR4, UR16, UR37 ;  /* 0x00000010042572a4 */ /* 0x000fd8000f8e0225 */
.L_x_41:
[----:B------:R-:W-:Y:S01]  /*28f0*/  VIADD R11, R11, 0x1 ;  /* 0x000000010b0b7836 */ /* 0x000fe20000000000 */
[----:B------:R-:W-:Y:S01]  /*2900*/  R2UR UR4, R78 ;  /* 0x000000004e0472ca */ /* 0x000fe200000e0000 */
[----:B------:R-:W-:Y:S01]  /*2910*/  UIADD3 UR30, UPT, UPT, UR29, UR63, URZ ;  /* 0x0000003f1d1e7290 */ /* 0x000fe2000fffe0ff */
[----:B------:R-:W-:Y:S02]  /*2920*/  PLOP3.LUT P1, PT, PT, PT, PT, 0x80, 0x8 ;  /* 0x000000000008781c */ /* 0x000fe40003f2f070 */
[----:B------:R-:W-:-:S04]  /*2930*/  ISETP.NE.AND P0, PT, R11, 0x2, PT ;  /* 0x000000020b00780c */ /* 0x000fc80003f05270 */
[----:B-1----:R-:W-:Y:S02]  /*2940*/  SEL R0, RZ, 0x1, P0 ;  /* 0x00000001ff007807 */ /* 0x002fe40000000000 */
[----:B------:R-:W-:Y:S02]  /*2950*/  SEL R11, R11, RZ, P0 ;  /* 0x000000ff0b0b7207 */ /* 0x000fe40000000000 */
[----:B------:R-:W-:Y:S01]  /*2960*/  LOP3.LUT R10, R10, R0, RZ, 0x3c, !PT ;  /* 0x000000000a0a7212 */ /* 0x000fe200078e3cff */
[----:B------:R-:W-:Y:S01]  /*2970*/  UIADD3 UR20, UPT, UPT, UR37, UR4, URZ ;  /* 0x0000000425147290 */ /* 0x000fe2000fffe0ff */
[----:B------:R-:W-:Y:S11]  /*2980*/  BRA.U UP1, `(.L_x_42) ;  /* 0xfffffff101287547 */ /* 0x000ff6000b83ffff */
[----:B------:R-:W-:Y:S01]  /*2990*/  UIADD3 UR7, UPT, UPT, UR6, 0x40, URZ ;  /* 0x0000004006077890 */ /* 0x000fe2000fffe0ff */
[----:B------:R-:W-:-:S03]  /*29a0*/  SHF.L.U32 R2, R12, 0x1f, RZ ;  /* 0x0000001f0c027819 */ /* 0x000fc600000006ff */
[----:B------:R-:W-:-:S09]  /*29b0*/  ULEA UR4, UR5, UR7, 0x3 ;  /* 0x0000000705047291 */ /* 0x000fd2000f8e18ff */
[----:B------:R-:W1:Y:S02]  /*29c0*/  SYNCS.PHASECHK.TRANS64.TRYWAIT P0, [UR4], R2 ;  /* 0x00000002ff0075a7 */ /* 0x000e640008001104 */
[----:B-1----:R-:W-:Y:S05]  /*29d0*/  @!P0 BRA `(.L_x_43) ;  /* 0x0000007800708947 */ /* 0x002fea0003800000 */
.L_x_152:
[----:B------:R-:W-:-:S04]  /*29e0*/  UIADD3 UR4, UPT, UPT, UR5, 0x1, URZ ;  /* 0x0000000105047890 */ /* 0x000fc8000fffe0ff */
[----:B------:R-:W-:-:S04]  /*29f0*/  UISETP.NE.AND UP0, UPT, UR4, 0x8, UPT ;  /* 0x000000080400788c */ /* 0x000fc8000bf05270 */
[----:B------:R-:W-:Y:S02]  /*2a00*/  USEL UR6, URZ, 0x1, UP0 ;  /* 0x00000001ff067887 */ /* 0x000fe40008000000 */
[----:B------:R-:W-:-:S04]  /*2a10*/  USEL UR4, UR4, URZ, UP0 ;  /* 0x000000ff04047287 */ /* 0x000fc80008000000 */
[----:B------:R-:W-:Y:S01]  /*2a20*/  ULEA UR5, UR4, UR7, 0x3 ;  /* 0x0000000704057291 */ /* 0x000fe2000f8e18ff */
[----:B-1----:R-:W-:-:S04]  /*2a30*/  LOP3.LUT R2, R12, UR6, RZ, 0x3c, !PT ;  /* 0x000000060c027c12 */ /* 0x002fc8000f8e3cff */
[----:B------:R-:W-:-:S04]  /*2a40*/  SHF.L.U32 R3, R2, 0x1f, RZ ;  /* 0x0000001f02037819 */ /* 0x000fc800000006ff */
[----:B------:R-:W1:Y:S02]  /*2a50*/  SYNCS.PHASECHK.TRANS64.TRYWAIT P0, [UR5], R3 ;  /* 0x00000003ff0075a7 */ /* 0x000e640008001105 */
[----:B-1----:R-:W-:Y:S05]  /*2a60*/  @!P0 BRA `(.L_x_44) ;  /* 0x0000007800648947 */ /* 0x002fea0003800000 */
.L_x_154:
[----:B------:R-:W-:-:S04]  /*2a70*/  UIADD3 UR4, UPT, UPT, UR4, 0x1, URZ ;  /* 0x0000000104047890 */ /* 0x000fc8000fffe0ff */
[----:B------:R-:W-:-:S04]  /*2a80*/  UISETP.NE.AND UP0, UPT, UR4, 0x8, UPT ;  /* 0x000000080400788c */ /* 0x000fc8000bf05270 */
[----:B------:R-:W-:Y:S02]  /*2a90*/  USEL UR6, URZ, 0x1, UP0 ;  /* 0x00000001ff067887 */ /* 0x000fe40008000000 */
[----:B------:R-:W-:-:S04]  /*2aa0*/  USEL UR4, UR4, URZ, UP0 ;  /* 0x000000ff04047287 */ /* 0x000fc80008000000 */
[----:B------:R-:W-:Y:S01]  /*2ab0*/  ULEA UR5, UR4, UR7, 0x3 ;  /* 0x0000000704057291 */ /* 0x000fe2000f8e18ff */
[----:B------:R-:W-:-:S04]  /*2ac0*/  LOP3.LUT R2, R2, UR6, RZ, 0x3c, !PT ;  /* 0x0000000602027c12 */ /* 0x000fc8000f8e3cff */
[----:B-1----:R-:W-:-:S04]  /*2ad0*/  SHF.L.U32 R3, R2, 0x1f, RZ ;  /* 0x0000001f02037819 */ /* 0x002fc800000006ff */
[----:B------:R-:W1:Y:S02]  /*2ae0*/  SYNCS.PHASECHK.TRANS64.TRYWAIT P0, [UR5], R3 ;  /* 0x00000003ff0075a7 */ /* 0x000e640008001105 */
[----:B-1----:R-:W-:Y:S05]  /*2af0*/  @!P0 BRA `(.L_x_45) ;  /* 0x0000007800588947 */ /* 0x002fea0003800000 */
.L_x_156:
        /* <DEDUP_REMOVED lines=9> */
.L_x_158:
        /* <DEDUP_REMOVED lines=9> */
.L_x_160:
        /* <DEDUP_REMOVED lines=9> */
.L_x_162:
        /* <DEDUP_REMOVED lines=9> */
.L_x_164:
[----:B------:R-:W-:-:S04]  /*2d40*/  UIADD3 UR4, UPT, UPT, UR4, 0x1, URZ ;  /* 0x0000000104047890 */ /* 0x000fc8000fffe0ff */
[----:B------:R-:W-:-:S04]  /*2d50*/  UISETP.NE.AND UP0, UPT, UR4, 0x8, UPT ;  /* 0x000000080400788c */ /* 0x000fc8000bf05270 */
[----:B------:R-:W-:Y:S02]  /*2d60*/  USEL UR5, URZ, 0x1, UP0 ;  /* 0x00000001ff057887 */ /* 0x000fe40008000000 */
[----:B------:R-:W-:-:S04]  /*2d70*/  USEL UR4, UR4, URZ, UP0 ;  /* 0x000000ff04047287 */ /* 0x000fc80008000000 */
[----:B------:R-:W-:Y:S01]  /*2d80*/  ULEA UR4, UR4, UR7, 0x3 ;  /* 0x0000000704047291 */ /* 0x000fe2000f8e18ff */
[----:B------:R-:W-:-:S04]  /*2d90*/  LOP3.LUT R2, R2, UR5, RZ, 0x3c, !PT ;  /* 0x0000000502027c12 */ /* 0x000fc8000f8e3cff */
[----:B------:R-:W-:Y:S01]  /*2da0*/  SHF.L.U32 R2, R2, 0x1f, RZ ;  /* 0x0000001f02027819 */ /* 0x000fe200000006ff */
[----:B-1----:R-:W-:-:S07]  /*2db0*/  IMAD.U32 R0, RZ, RZ, UR4 ;  /* 0x00000004ff007e24 */ /* 0x002fce000f8e00ff */
.L_x_50:
[----:B-1----:R1:W2:Y:S02]  /*2dc0*/  SYNCS.PHASECHK.TRANS64.TRYWAIT P0, [R0+URZ], R2 ;  /* 0x00000002000075a7 */ /* 0x0022a400080011ff */
[----:B--2---:R-:W-:Y:S05]  /*2dd0*/  @!P0 NANOSLEEP.SYNCS 0x989680 ;  /* 0x009896800000895d */ /* 0x004fea0003900000 */
[----:B------:R-:W2:Y:S02]  /*2de0*/  @!P0 SYNCS.PHASECHK.TRANS64 P0, [R0+URZ], R2 ;  /* 0x00000002000085a7 */ /* 0x000ea400080010ff */
[----:B--2---:R-:W-:Y:S05]  /*2df0*/  @P0 EXIT ;  /* 0x000000000000094d */ /* 0x004fea0003800000 */
[----:B------:R-:W-:Y:S05]  /*2e00*/  BRA `(.L_x_50) ;  /* 0xfffffffc00ec7947 */ /* 0x000fea000383ffff */
.L_x_22:
[----:B------:R-:W-:-:S04]  /*2e10*/  UISETP.NE.AND UP0, UPT, UR46, URZ, UPT ;  /* 0x000000ff2e00728c */ /* 0x000fc8000bf05270 */
[----:B------:R-:W-:-:S09]  /*2e20*/  UISETP.NE.OR UP0, UPT, UR18, 0x1, UP0 ;  /* 0x000000011200788c */ /* 0x000fd20008705670 */
[----:B------:R-:W-:Y:S05]  /*2e30*/  BRA.U UP0, `(.L_x_51) ;  /* 0x0000000500487547 */ /* 0x000fea000b800000 */
[----:B------:R-:W-:Y:S01]  /*2e40*/  ISETP.GE.U32.AND P2, PT, R0, 0x4, PT ;  /* 0x000000040000780c */ /* 0x000fe20003f46070 */
[----:B------:R-:W-:Y:S01]  /*2e50*/  IMAD.MOV.U32 R12, RZ, RZ, 0x1 ;  /* 0x00000001ff0c7424 */ /* 0x000fe200078e00ff */
[----:B------:R-:W-:Y:S02]  /*2e60*/  CS2R R10, SRZ ;  /* 0x00000000000a7805 */ /* 0x000fe4000001ff00 */
[----:B------:R-:W-:Y:S01]  /*2e70*/  CS2R R8, SRZ ;  /* 0x0000000000087805 */ /* 0x000fe2000001ff00 */
[----:B------:R-:W-:Y:S01]  /*2e80*/  UMOV UR6, 0x400 ;  /* 0x0000040000067882 */ /* 0x000fe20000000000 */
[----:B------:R-:W-:Y:S01]  /*2e90*/  UMOV UR5, URZ ;  /* 0x000000ff00057c82 */ /* 0x000fe20008000000 */
[----:B------:R-:W-:-:S12]  /*2ea0*/  ULEA UR6, UR46, UR6, 0x18 ;  /* 0x000000062e067291 */ /* 0x000fd8000f8ec0ff */
.L_x_55:
[----:B------:R-:W-:Y:S02]  /*2eb0*/  LEA R2, R8, UR6, 0x3 ;  /* 0x0000000608027c11 */ /* 0x000fe4000f8e18ff */
[----:B------:R-:W-:-:S03]  /*2ec0*/  SHF.L.U32 R4, R9, 0x1f, RZ ;  /* 0x0000001f09047819 */ /* 0x000fc600000006ff */
[----:B------:R-:W-:Y:S01]  /*2ed0*/  VIADD R5, R2, 0x140 ;  /* 0x0000014002057836 */ /* 0x000fe20000000000 */
[----:B------:R-:W1:Y:S02]  /*2ee0*/  SYNCS.PHASECHK.TRANS64.TRYWAIT P0, [R2+URZ+0x130], R4 ;  /* 0x00013004020075a7 */ /* 0x000e6400080011ff */
[----:B-1----:R-:W-:Y:S05]  /*2ef0*/  @!P0 BRA `(.L_x_52) ;  /* 0x0000007400d08947 */ /* 0x002fea0003800000 */
.L_x_165:
[----:B------:R-:W-:Y:S01]  /*2f00*/  ULEA UR4, UR5, UR6, 0x3 ;  /* 0x0000000605047291 */ /* 0x000fe2000f8e18ff */
[----:B-1----:R-:W-:Y:S01]  /*2f10*/  PRMT R2, RZ, 0x654, R5 ;  /* 0x00000654ff027816 */ /* 0x002fe20000000005 */
[----:B------:R-:W-:Y:S01]  /*2f20*/  @!P2 IMAD.MOV.U32 R4, RZ, RZ, 0x10 ;  /* 0x00000010ff04a424 */ /* 0x000fe200078e00ff */
[----:B------:R-:W-:Y:S01]  /*2f30*/  SHF.L.U32 R5, R12, 0x1f, RZ ;  /* 0x0000001f0c057819 */ /* 0x000fe200000006ff */
[----:B------:R-:W-:Y:S01]  /*2f40*/  UIADD3 UR7, UPT, UPT, UR4, 0xd0, URZ ;  /* 0x000000d004077890 */ /* 0x000fe2000fffe0ff */
[----:B------:R1:W-:Y:S05]  /*2f50*/  SYNCS.ARRIVE.TRANS64.RED.A1T0 RZ, [R2+URZ], RZ ;  /* 0x000000ff02ff79a7 */ /* 0x0003ea00081004ff */
[----:B------:R-:W-:Y:S01]  /*2f60*/  IMAD.U32 R6, RZ, RZ, UR7 ;  /* 0x00000007ff067e24 */ /* 0x000fe2000f8e00ff */
[----:B------:R-:W2:Y:S04]  /*2f70*/  SYNCS.PHASECHK.TRANS64.TRYWAIT P0, [UR4+0xe0], R5 ;  /* 0x0000e005ff0075a7 */ /* 0x000ea80008001104 */
[----:B------:R-:W-:Y:S01]  /*2f80*/  PRMT R6, R0, 0x654, R6 ;  /* 0x0000065400067816 */ /* 0x000fe20000000006 */
[----:B-12---:R-:W-:Y:S06]  /*2f90*/  @!P0 BRA `(.L_x_53) ;  /* 0x0000007400bc8947 */ /* 0x006fec0003800000 */
.L_x_167:
[----:B------:R-:W-:Y:S01]  /*2fa0*/  ULEA UR8, UR5, UR6, 0x4 ;  /* 0x0000000605087291 */ /* 0x000fe2000f8e20ff */
[----:B------:R-:W-:Y:S01]  /*2fb0*/  SEL R3, R6, R3, !P2 ;  /* 0x0000000306037207 */ /* 0x000fe20005000000 */
[----:B------:R-:W-:Y:S01]  /*2fc0*/  UIADD3 UR9, UPT, UPT, UR4, 0xd0, URZ ;  /* 0x000000d004097890 */ /* 0x000fe2000fffe0ff */
[----:B-1----:R-:W-:Y:S01]  /*2fd0*/  LEA R2, R11, UR6, 0x3 ;  /* 0x000000060b027c11 */ /* 0x002fe2000f8e18ff */
[----:B------:R-:W-:Y:S01]  /*2fe0*/  UIADD3 UR8, UPT, UPT, UR8, 0x160, URZ ;  /* 0x0000016008087890 */ /* 0x000fe2000fffe0ff */
[----:B------:R1:W-:Y:S01]  /*2ff0*/  @!P2 SYNCS.ARRIVE.TRANS64.RED RZ, [R3+URZ], R4 ;  /* 0x0000000403ffa9a7 */ /* 0x0003e200080004ff */
[----:B------:R-:W-:Y:S01]  /*3000*/  UIADD3 UR4, UPT, UPT, UR5, 0x1, URZ ;  /* 0x0000000105047890 */ /* 0x000fe2000fffe0ff */
[----:B------:R-:W-:-:S03]  /*3010*/  VIADD R8, R8, 0x1 ;  /* 0x0000000108087836 */ /* 0x000fc60000000000 */
[----:B------:R-:W-:Y:S02]  /*3020*/  UISETP.NE.AND UP0, UPT, UR4, 0x2, UPT ;  /* 0x000000020400788c */ /* 0x000fe4000bf05270 */
[----:B------:R-:W-:Y:S01]  /*3030*/  ISETP.NE.AND P0, PT, R8, 0x2, PT ;  /* 0x000000020800780c */ /* 0x000fe20003f05270 */
[----:B------:R-:W-:Y:S06]  /*3040*/  UGETNEXTWORKID.BROADCAST [UR8], [UR9] ;  /* 0x00000000080073ca */ /* 0x000fec0008000100 */
[----:B------:R-:W-:Y:S02]  /*3050*/  USEL UR7, URZ, 0x1, UP0 ;  /* 0x00000001ff077887 */ /* 0x000fe40008000000 */
[----:B------:R-:W-:-:S04]  /*3060*/  USEL UR5, UR4, URZ, UP0 ;  /* 0x000000ff04057287 */ /* 0x000fc80008000000 */
[----:B------:R-:W-:Y:S02]  /*3070*/  LOP3.LUT R12, R12, UR7, RZ, 0x3c, !PT ;  /* 0x000000070c0c7c12 */ /* 0x000fe4000f8e3cff */
[----:B-1----:R-:W-:-:S04]  /*3080*/  SHF.L.U32 R4, R10, 0x1f, RZ ;  /* 0x0000001f0a047819 */ /* 0x002fc800000006ff */
[----:B------:R-:W1:Y:S02]  /*3090*/  SYNCS.PHASECHK.TRANS64.TRYWAIT P1, [R2+URZ+0xd0], R4 ;  /* 0x0000d004020075a7 */ /* 0x000e6400080211ff */
[----:B-1----:R-:W-:Y:S05]  /*30a0*/  @!P1 BRA `(.L_x_54) ;  /* 0x0000007400909947 */ /* 0x002fea0003800000 */
.L_x_168:
[C---:B-1----:R-:W-:Y:S01]  /*30b0*/  LEA R4, R11.reuse, UR6, 0x4 ;  /* 0x000000060b047c11 */ /* 0x042fe2000f8e20ff */
[----:B------:R-:W-:Y:S01]  /*30c0*/  VIADD R2, R2, 0xe0 ;  /* 0x000000e002027836 */ /* 0x000fe20000000000 */
[----:B------:R-:W-:Y:S01]  /*30d0*/  SEL R8, R8, RZ, P0 ;  /* 0x000000ff08087207 */ /* 0x000fe20000000000 */
[----:B------:R-:W-:-:S03]  /*30e0*/  VIADD R11, R11, 0x1 ;  /* 0x000000010b0b7836 */ /* 0x000fc60000000000 */
[----:B------:R-:W1:Y:S01]  /*30f0*/  LDS.128 R4, [R4+0x160] ;  /* 0x0001600004047984 */ /* 0x000e620000000c00 */
[----:B------:R-:W-:Y:S02]  /*3100*/  PRMT R2, RZ, 0x654, R2 ;  /* 0x00000654ff027816 */ /* 0x000fe40000000002 */
[C---:B------:R-:W-:Y:S01]  /*3110*/  ISETP.NE.AND P1, PT, R11.reuse, 0x2, PT ;  /* 0x000000020b00780c */ /* 0x040fe20003f25270 */
[----:B------:R-:W-:Y:S01]  /*3120*/  @!PT LDS RZ, [RZ] ;  /* 0x00000000fffff984 */ /* 0x000fe20000000800 */
[----:B------:R-:W-:Y:S01]  /*3130*/  @!PT LDS RZ, [RZ] ;  /* 0x00000000fffff984 */ /* 0x000fe20000000800 */
[----:B------:R-:W-:Y:S01]  /*3140*/  @!PT LDS RZ, [RZ] ;  /* 0x00000000fffff984 */ /* 0x000fe20000000800 */
[----:B------:R-:W-:Y:S01]  /*3150*/  @!PT LDS RZ, [RZ] ;  /* 0x00000000fffff984 */ /* 0x000fe20000000800 */
[----:B------:R2:W-:Y:S06]  /*3160*/  MEMBAR.ALL.CTA ;  /* 0x0000000000007992 */ /* 0x0005ec0000008000 */
[----:B--2---:R-:W2:Y:S01]  /*3170*/  FENCE.VIEW.ASYNC.S ;  /* 0x00000000000073c6 */ /* 0x004ea20000000000 */
[----:B------:R-:W-:Y:S01]  /*3180*/  SEL R11, R11, RZ, P1 ;  /* 0x000000ff0b0b7207 */ /* 0x000fe20000800000 */
[----:B--2---:R2:W-:Y:S01]  /*3190*/  SYNCS.ARRIVE.TRANS64.RED.A1T0 RZ, [R2+URZ], RZ ;  /* 0x000000ff02ff79a7 */ /* 0x0045e200081004ff */
[----:B-1----:R-:W-:-:S02]  /*31a0*/  LOP3.LUT P3, RZ, R6, 0x1, RZ, 0xc0, !PT ;  /* 0x0000000106ff7812 */ /* 0x002fc4000786c0ff */
[----:B------:R-:W-:-:S04]  /*31b0*/  SEL R4, RZ, 0x1, P1 ;  /* 0x00000001ff047807 */ /* 0x000fc80000800000 */
[----:B------:R-:W-:Y:S02]  /*31c0*/  LOP3.LUT R10, R10, R4, RZ, 0x3c, !PT ;  /* 0x000000040a0a7212 */ /* 0x000fe400078e3cff */
[----:B--2---:R-:W-:-:S04]  /*31d0*/  SEL R2, RZ, 0x1, P0 ;  /* 0x00000001ff027807 */ /* 0x004fc80000000000 */
[----:B------:R-:W-:Y:S01]  /*31e0*/  LOP3.LUT R9, R9, R2, RZ, 0x3c, !PT ;  /* 0x0000000209097212 */ /* 0x000fe200078e3cff */
[----:B------:R-:W-:Y:S06]  /*31f0*/  @P3 BRA `(.L_x_55) ;  /* 0xfffffffc002c3947 */ /* 0x000fec000383ffff */
[----:B------:R-:W-:Y:S01]  /*3200*/  ULEA UR4, UR5, UR6, 0x3 ;  /* 0x0000000605047291 */ /* 0x000fe2000f8e18ff */
[----:B------:R-:W-:-:S08]  /*3210*/  SHF.L.U32 R2, R12, 0x1f, RZ ;  /* 0x0000001f0c027819 */ /* 0x000fd000000006ff */
[----:B------:R-:W1:Y:S02]  /*3220*/  SYNCS.PHASECHK.TRANS64 P0, [UR4+0xe0], R2 ;  /* 0x0000e002ff0075a7 */ /* 0x000e640008001004 */
[----:B-1----:R-:W-:Y:S05]  /*3230*/  @P0 BRA `(.L_x_56) ;  /* 0x0000000000080947 */ /* 0x002fea0003800000 */
[----:B------:R-:W1:Y:S02]  /*3240*/  SYNCS.PHASECHK.TRANS64.TRYWAIT P0, [UR4+0xe0], R2 ;  /* 0x0000e002ff0075a7 */ /* 0x000e640008001104 */
[----:B-1----:R-:W-:Y:S05]  /*3250*/  @!P0 BRA `(.L_x_57) ;  /* 0x0000007400388947 */ /* 0x002fea0003800000 */
.L_x_56:
[----:B------:R-:W-:-:S04]  /*3260*/  UIADD3 UR7, UPT, UPT, UR5, 0x1, URZ ;  /* 0x0000000105077890 */ /* 0x000fc8000fffe0ff */
[----:B------:R-:W-:-:S04]  /*3270*/  UISETP.NE.AND UP0, UPT, UR7, 0x2, UPT ;  /* 0x000000020700788c */ /* 0x000fc8000bf05270 */
[----:B------:R-:W-:Y:S02]  /*3280*/  USEL UR8, URZ, 0x1, UP0 ;  /* 0x00000001ff087887 */ /* 0x000fe40008000000 */
[----:B------:R-:W-:-:S04]  /*3290*/  USEL UR7, UR7, URZ, UP0 ;  /* 0x000000ff07077287 */ /* 0x000fc80008000000 */
[----:B------:R-:W-:Y:S01]  /*32a0*/  ULEA UR7, UR7, UR6, 0x3 ;  /* 0x0000000607077291 */ /* 0x000fe2000f8e18ff */
[----:B-1----:R-:W-:-:S04]  /*32b0*/  LOP3.LUT R2, R12, UR8, RZ, 0x3c, !PT ;  /* 0x000000080c027c12 */ /* 0x002fc8000f8e3cff */
[----:B------:R-:W-:-:S04]  /*32c0*/  SHF.L.U32 R0, R2, 0x1f, RZ ;  /* 0x0000001f02007819 */ /* 0x000fc800000006ff */
[----:B------:R-:W1:Y:S02]  /*32d0*/  SYNCS.PHASECHK.TRANS64 P0, [UR7+0xe0], R0 ;  /* 0x0000e000ff0075a7 */ /* 0x000e640008001007 */
[----:B-1----:R-:W-:Y:S05]  /*32e0*/  @P0 EXIT ;  /* 0x000000000000094d */ /* 0x002fea0003800000 */
[----:B------:R-:W-:Y:S02]  /*32f0*/  SHF.L.U32 R2, R2, 0x1f, RZ ;  /* 0x0000001f02027819 */ /* 0x000fe400000006ff */
[----:B------:R-:W-:-:S07]  /*3300*/  MOV R0, UR7 ;  /* 0x0000000700007c02 */ /* 0x000fce0008000f00 */
.L_x_58:
[----:B-1----:R1:W2:Y:S02]  /*3310*/  SYNCS.PHASECHK.TRANS64.TRYWAIT P0, [R0+URZ+0xe0], R2 ;  /* 0x0000e002000075a7 */ /* 0x0022a400080011ff */
[----:B--2---:R-:W-:Y:S05]  /*3320*/  @!P0 NANOSLEEP.SYNCS 0x989680 ;  /* 0x009896800000895d */ /* 0x004fea0003900000 */
[----:B------:R-:W2:Y:S02]  /*3330*/  @!P0 SYNCS.PHASECHK.TRANS64 P0, [R0+URZ+0xe0], R2 ;  /* 0x0000e002000085a7 */ /* 0x000ea400080010ff */
[----:B--2---:R-:W-:Y:S05]  /*3340*/  @P0 EXIT ;  /* 0x000000000000094d */ /* 0x004fea0003800000 */
[----:B------:R-:W-:Y:S05]  /*3350*/  BRA `(.L_x_58) ;  /* 0xfffffffc00ec7947 */ /* 0x000fea000383ffff */
.L_x_51:
[----:B------:R-:W-:Y:S05]  /*3360*/  BRA.U UP4, `(.L_x_59) ;  /* 0x0000001104d87547 */ /* 0x000fea000b800000 */
[----:B------:R-:W-:Y:S01]  /*3370*/  UMOV UR4, 0x40 ;  /* 0x0000004000047882 */ /* 0x000fe20000000000 */
[----:B------:R-:W-:Y:S01]  /*3380*/  NOP ;  /* 0x0000000000007918 */ /* 0x000fe20000000000 */
[----:B------:R-:W-:Y:S01]  /*3390*/  ULEA UR5, UR46, UR4, 0x18 ;  /* 0x000000042e057291 */ /* 0x000fe2000f8ec0ff */
[----:B------:R-:W-:Y:S02]  /*33a0*/  UMOV UR6, 0x400 ;  /* 0x0000040000067882 */ /* 0x000fe40000000000 */
[----:B------:R-:W-:-:S06]  /*33b0*/  ULEA UR6, UR46, UR6, 0x18 ;  /* 0x000000062e067291 */ /* 0x000fcc000f8ec0ff */
[----:B------:R-:W1:Y:S02]  /*33c0*/  LDS.U8 R0, [UR5+0x1c] ;  /* 0x00001c05ff007984 */ /* 0x000e640008000000 */
[----:B-1----:R-:W-:-:S13]  /*33d0*/  ISETP.NE.AND P0, PT, R0, RZ, PT ;  /* 0x000000ff0000720c */ /* 0x002fda0003f05270 */
[----:B------:R-:W-:Y:S05]  /*33e0*/  @P0 BRA `(.L_x_60) ;  /* 0x0000000400080947 */ /* 0x000fea0003800000 */
[----:B------:R-:W-:Y:S02]  /*33f0*/  UISETP.NE.U32.AND UP1, UPT, UR47, 0x1, UPT ;  /* 0x000000012f00788c */ /* 0x000fe4000bf25070 */
[----:B------:R-:W-:-:S07]  /*3400*/  UIADD3 UR7, UPT, UPT, UR5, 0x8, URZ ;  /* 0x0000000805077890 */ /* 0x000fce000fffe0ff */
[----:B------:R-:W-:Y:S05]  /*3410*/  BRA.U !UP1, `(.L_x_61) ;  /* 0x00000001099c7547 */ /* 0x000fea000b800000 */
[----:B------:R-:W-:Y:S01]  /*3420*/  ELECT P0, URZ, PT ;  /* 0x0000000000ff782f */ /* 0x000fe20003800000 */
[----:B------:R-:W-:-:S12]  /*3430*/  BSSY B0, `(.L_x_61) ;  /* 0x0000025000007945 */ /* 0x000fd80003800000 */
[----:B------:R-:W-:Y:S05]  /*3440*/  @!P0 BRA `(.L_x_62) ;  /* 0x00000000008c8947 */ /* 0x000fea0003800000 */
[----:B------:R-:W-:-:S05]  /*3450*/  UMOV UR4, 0x10 ;  /* 0x0000001000047882 */ /* 0x000fca0000000000 */
[----:B------:R-:W-:Y:S04]  /*3460*/  DEPBAR.LE SB1, 0x36 ;  /* 0x00009d800000791a */ /* 0x000fe80000000000 */
[----:B------:R-:W1:Y:S02]  /*3470*/  UTCATOMSWS.2CTA.FIND_AND_SET.ALIGN UP0, UR4, UR4 ;  /* 0x00000004000475e3 */ /* 0x000e640008200800 */
[----:B-1----:R-:W-:Y:S01]  /*3480*/  MOV R10, UR4 ;  /* 0x00000004000a7c02 */ /* 0x002fe20008000f00 */
[----:B------:R-:W-:Y:S06]  /*3490*/  BRA.U UP0, `(.L_x_63) ;  /* 0x0000000100187547 */ /* 0x000fec000b800000 */
.L_x_64:
[----:B------:R-:W-:Y:S05]  /*34a0*/  NANOSLEEP 0x64 ;  /* 0x000000640000795d */ /* 0x000fea0003800000 */
[----:B------:R-:W-:-:S05]  /*34b0*/  UMOV UR4, 0x10 ;  /* 0x0000001000047882 */ /* 0x000fca0000000000 */
[----:B------:R-:W-:Y:S04]  /*34c0*/  DEPBAR.LE SB1, 0x36 ;  /* 0x00009d800000791a */ /* 0x000fe80000000000 */
[----:B------:R-:W1:Y:S02]  /*34d0*/  UTCATOMSWS.2CTA.FIND_AND_SET.ALIGN UP0, UR4, UR4 ;  /* 0x00000004000475e3 */ /* 0x000e640008200800 */
[----:B-1----:R-:W-:Y:S01]  /*34e0*/  MOV R10, UR4 ;  /* 0x00000004000a7c02 */ /* 0x002fe20008000f00 */
[----:B------:R-:W-:Y:S05]  /*34f0*/  BRA.U !UP0, `(.L_x_64) ;  /* 0xfffffffd08e87547 */ /* 0x000fea000b83ffff */
.L_x_63:
[----:B------:R-:W1:Y:S01]  /*3500*/  LDS R6, [UR5+0x10] ;  /* 0x00001005ff067984 */ /* 0x000e620008000800 */
[----:B------:R-:W-:Y:S01]  /*3510*/  IMAD.U32 R0, RZ, RZ, UR6 ;  /* 0x00000006ff007e24 */ /* 0x000fe2000f8e00ff */
[----:B------:R-:W-:-:S03]  /*3520*/  MOV R4, UR48 ;  /* 0x0000003000047c02 */ /* 0x000fc60008000f00 */
[----:B------:R-:W-:Y:S01]  /*3530*/  VIADD R0, R0, 0x180 ;  /* 0x0000018000007836 */ /* 0x000fe20000000000 */
[----:B-1----:R-:W-:-:S04]  /*3540*/  SHF.L.U32 R6, R6, 0x1f, RZ ;  /* 0x0000001f06067819 */ /* 0x002fc800000006ff */
[----:B------:R-:W1:Y:S02]  /*3550*/  SYNCS.PHASECHK.TRANS64.TRYWAIT P0, [UR5+0x8], R6 ;  /* 0x00000806ff0075a7 */ /* 0x000e640008001105 */
[----:B-1----:R-:W-:Y:S05]  /*3560*/  @P0 BRA `(.L_x_65) ;  /* 0x0000000000080947 */ /* 0x002fea0003800000 */
[----:B------:R-:W1:Y:S02]  /*3570*/  SYNCS.PHASECHK.TRANS64.TRYWAIT P0, [UR5+0x8], R6 ;  /* 0x00000806ff0075a7 */ /* 0x000e640008001105 */
[----:B-1----:R-:W-:Y:S05]  /*3580*/  @!P0 BRA `(.L_x_66) ;  /* 0x0000007000848947 */ /* 0x002fea0003800000 */
.L_x_65:
[----:B------:R-:W-:Y:S01]  /*3590*/  PRMT R4, R4, 0x654, R0 ;  /* 0x0000065404047816 */ /* 0x000fe20000000000 */
[----:B------:R-:W-:Y:S01]  /*35a0*/  HFMA2 R0, -RZ, RZ, 0, 5.9604644775390625e-08 ;  /* 0x00000001ff007431 */ /* 0x000fe200000001ff */
[----:B------:R-:W-:Y:S01]  /*35b0*/  UPRMT UR4, UR48, 0x654, UR7 ;  /* 0x0000065430047896 */ /* 0x000fe20008000007 */
[----:B------:R-:W-:Y:S02]  /*35c0*/  IMAD.MOV.U32 R8, RZ, RZ, 0xffff ;  /* 0x0000ffffff087424 */ /* 0x000fe400078e00ff */
[----:B-1----:R-:W-:Y:S02]  /*35d0*/  IMAD.MOV.U32 R6, RZ, RZ, 0x4 ;  /* 0x00000004ff067424 */ /* 0x002fe400078e00ff */
[----:B------:R-:W-:Y:S01]  /*35e0*/  IMAD.SHL.U32 R9, R10, 0x20, RZ ;  /* 0x000000200a097824 */ /* 0x000fe200078e00ff */
[----:B------:R-:W-:Y:S02]  /*35f0*/  MOV R5, UR4 ;  /* 0x0000000400057c02 */ /* 0x000fe40008000f00 */
[-C--:B------:R-:W-:Y:S01]  /*3600*/  SHF.L.U32 R8, R8, R10.reuse, RZ ;  /* 0x0000000a08087219 */ /* 0x080fe200000006ff */
[----:B------:R1:W-:Y:S01]  /*3610*/  SYNCS.ARRIVE.TRANS64.RED RZ, [UR4], R6 ;  /* 0x00000006ffff79a7 */ /* 0x0003e20008000404 */
[----:B------:R-:W-:Y:S01]  /*3620*/  SHF.L.U32 R7, R0, R10, RZ ;  /* 0x0000000a00077219 */ /* 0x000fe200000006ff */
[----:B------:R1:W-:Y:S04]  /*3630*/  STS [UR6+0x180], R9 ;  /* 0x00018009ff007988 */ /* 0x0003e80008000806 */
[----:B------:R1:W-:Y:S04]  /*3640*/  STAS [R4.64], R10 ;  /* 0x0000000a04007dbd */ /* 0x0003e8000c0008ff */
[----:B------:R1:W-:Y:S04]  /*3650*/  ATOMS.OR RZ, [UR5+0x14], R8 ;  /* 0x00001408ffff798c */ /* 0x0003e8000b000005 */
[----:B------:R1:W-:Y:S04]  /*3660*/  ATOMS.OR RZ, [UR5+0x18], R7 ;  /* 0x00001807ffff798c */ /* 0x0003e8000b000005 */
[----:B------:R1:W-:Y:S02]  /*3670*/  ATOMS.XOR RZ, [UR5+0x10], R0 ;  /* 0x00001000ffff798c */ /* 0x0003e4000b800005 */
.L_x_62:
[----:B------:R-:W-:Y:S05]  /*3680*/  BSYNC B0 ;  /* 0x0000000000007941 */ /* 0x000fea0003800000 */
.L_x_61:
[----:B------:R-:W-:Y:S05]  /*3690*/  BRA.U UP1, `(.L_x_67) ;  /* 0x00000001016c7547 */ /* 0x000fea000b800000 */
[----:B------:R-:W-:-:S03]  /*36a0*/  UMOV UR4, 0xffffffff ;  /* 0xffffffff00047882 */ /* 0x000fc60000000000 */
[----:B------:R-:W-:Y:S05]  /*36b0*/  BRA.DIV UR4, `(.L_x_68) ;  /* 0x0000007204507947 */ /* 0x000fea000b800000 */
[----:B------:R-:W-:-:S13]  /*36c0*/  ELECT P6, URZ, PT ;  /* 0x0000000000ff782f */ /* 0x000fda00038c0000 */
.L_x_172:
[----:B------:R-:W-:Y:S05]  /*36d0*/  @!P6 BRA `(.L_x_67) ;  /* 0x00000000005ce947 */ /* 0x000fea0003800000 */
[----:B-1----:R-:W1:Y:S02]  /*36e0*/  LDS R4, [UR5+0x10] ;  /* 0x00001005ff047984 */ /* 0x002e640008000800 */
[----:B-1----:R-:W-:-:S04]  /*36f0*/  SHF.L.U32 R4, R4, 0x1f, RZ ;  /* 0x0000001f04047819 */ /* 0x002fc800000006ff */
[----:B------:R-:W1:Y:S02]  /*3700*/  SYNCS.PHASECHK.TRANS64.TRYWAIT P0, [UR5+0x8], R4 ;  /* 0x00000804ff0075a7 */ /* 0x000e640008001105 */
[----:B-1----:R-:W-:Y:S05]  /*3710*/  @P0 BRA `(.L_x_69) ;  /* 0x0000000000080947 */ /* 0x002fea0003800000 */
[----:B------:R-:W1:Y:S02]  /*3720*/  SYNCS.PHASECHK.TRANS64.TRYWAIT P0, [UR5+0x8], R4 ;  /* 0x00000804ff0075a7 */ /* 0x000e640008001105 */
[----:B-1----:R-:W-:Y:S05]  /*3730*/  @!P0 BRA `(.L_x_70) ;  /* 0x0000007000508947 */ /* 0x002fea0003800000 */
.L_x_69:
[----:B------:R-:W2:Y:S01]  /*3740*/  LDS R6, [UR6+0x180] ;  /* 0x00018006ff067984 */ /* 0x000ea20008000800 */
[----:B-1----:R-:W-:Y:S02]  /*3750*/  HFMA2 R0, -RZ, RZ, 0, 5.9604644775390625e-08 ;  /* 0x00000001ff007431 */ /* 0x002fe400000001ff */
[----:B------:R-:W-:Y:S01]  /*3760*/  IMAD.MOV.U32 R4, RZ, RZ, 0xffff ;  /* 0x0000ffffff047424 */ /* 0x000fe200078e00ff */
[----:B------:R-:W-:Y:S01]  /*3770*/  UPRMT UR4, UR48, 0x654, UR7 ;  /* 0x0000065430047896 */ /* 0x000fe20008000007 */
[----:B--2---:R-:W-:-:S03]  /*3780*/  IMAD.SHL.U32 R5, R6, 0x20, RZ ;  /* 0x0000002006057824 */ /* 0x004fc600078e00ff */
[-C--:B------:R-:W-:Y:S02]  /*3790*/  SHF.L.U32 R4, R4, R6.reuse, RZ ;  /* 0x0000000604047219 */ /* 0x080fe400000006ff */
[----:B------:R-:W-:Y:S01]  /*37a0*/  SHF.L.U32 R6, R0, R6, RZ ;  /* 0x0000000600067219 */ /* 0x000fe200000006ff */
[----:B------:R2:W-:Y:S04]  /*37b0*/  STS [UR6+0x180], R5 ;  /* 0x00018005ff007988 */ /* 0x0005e80008000806 */
[----:B------:R2:W-:Y:S04]  /*37c0*/  ATOMS.OR RZ, [UR5+0x14], R4 ;  /* 0x00001404ffff798c */ /* 0x0005e8000b000005 */
[----:B------:R2:W-:Y:S01]  /*37d0*/  ATOMS.OR RZ, [UR5+0x18], R6 ;  /* 0x00001806ffff798c */ /* 0x0005e2000b000005 */
[----:B------:R-:W-:Y:S03]  /*37e0*/  SYNCS.ARRIVE.TRANS64.RED.A1T0 RZ, [UR4], RZ ;  /* 0x000000ffffff79a7 */ /* 0x000fe60008100404 */
[----:B------:R2:W-:Y:S01]  /*37f0*/  ATOMS.XOR RZ, [UR5+0x10], R0 ;  /* 0x00001000ffff798c */ /* 0x0005e2000b800005 */
[----:B------:R-:W-:Y:S05]  /*3800*/  BRA `(.L_x_67) ;  /* 0x0000000000107947 */ /* 0x000fea0003800000 */
.L_x_60:
[----:B------:R-:W-:Y:S02]  /*3810*/  MOV R0, 0xffffffff ;  /* 0xffffffff00007802 */ /* 0x000fe40000000f00 */
[----:B------:R-:W-:-:S03]  /*3820*/  MOV R4, 0x3850 ;  /* 0x0000385000047802 */ /* 0x000fc60000000f00 */
[----:B------:R1:W-:Y:S04]  /*3830*/  STS [UR6+0x180], R0 ;  /* 0x00018000ff007988 */ /* 0x0003e80008000806 */
[----:B-1---5:R-:W-:Y:S05]  /*3840*/  CALL.REL.NOINC `($__internal_1_$__cuda_sm10x_tcgen05_guardrail_trap_phase_invalid_during_alloc) ;  /* 0x0000007800207944 */ /* 0x022fea0003c00000 */
.L_x_67:
[----:B------:R-:W-:Y:S05]  /*3850*/  WARPSYNC.ALL ;  /* 0x0000000000007948 */ /* 0x000fea0003800000 */
[----:B------:R-:W3:Y:S01]  /*3860*/  S2UR UR4, SR_CgaCtaId ;  /* 0x00000000000479c3 */ /* 0x000ee20000008800 */
[----:B------:R-:W-:Y:S01]  /*3870*/  UMOV UR26, 0x400 ;  /* 0x00000400001a7882 */ /* 0x000fe20000000000 */
[----:B------:R-:W-:-:S06]  /*3880*/  NOP ;  /* 0x0000000000007918 */ /* 0x000fcc0000000000 */
[----:B------:R-:W-:Y:S06]  /*3890*/  BAR.ARV 0x6, 0xa0 ;  /* 0x0182800000007b1d */ /* 0x000fec0000002000 */
[----:B------:R-:W4:Y:S01]  /*38a0*/  LDCU UR6, c[0x0][0x38c] ;  /* 0x00007180ff0677ac */ /* 0x000f220008000800 */
[----:B------:R-:W-:Y:S01]  /*38b0*/  LOP3.LUT R3, R3, 0xffff, RZ, 0xc0, !PT ;  /* 0x0000ffff03037812 */ /* 0x000fe200078ec0ff */
[----:B-1----:R-:W-:Y:S01]  /*38c0*/  IMAD.MOV.U32 R9, RZ, RZ, 0x1 ;  /* 0x00000001ff097424 */ /* 0x002fe200078e00ff */
[----:B------:R-:W-:Y:S01]  /*38d0*/  LOP3.LUT R2, R2, 0xffff, RZ, 0xc0, !PT ;  /* 0x0000ffff02027812 */ /* 0x000fe200078ec0ff */
[----:B------:R-:W-:Y:S01]  /*38e0*/  IMAD.MOV.U32 R8, RZ, RZ, RZ ;  /* 0x000000ffff087224 */ /* 0x000fe200078e00ff */
[----:B------:R-:W-:Y:S01]  /*38f0*/  R2UR UR28, R3 ;  /* 0x00000000031c72ca */ /* 0x000fe200000e0000 */
[----:B------:R-:W-:Y:S01]  /*3900*/  UMOV UR32, URZ ;  /* 0x000000ff00207c82 */ /* 0x000fe20008000000 */
[----:B------:R-:W-:-:S02]  /*3910*/  R2UR UR42, R2 ;  /* 0x00000000022a72ca */ /* 0x000fc400000e0000 */
[----:B------:R-:W-:Y:S01]  /*3920*/  CS2R R2, SRZ ;  /* 0x0000000000027805 */ /* 0x000fe2000001ff00 */
[----:B------:R-:W-:Y:S01]  /*3930*/  UMOV UR23, URZ ;  /* 0x000000ff00177c82 */ /* 0x000fe20008000000 */
[----:B---3--:R-:W-:Y:S01]  /*3940*/  ULEA UR26, UR4, UR26, 0x18 ;  /* 0x0000001a041a7291 */ /* 0x008fe2000f8ec0ff */
[----:B------:R-:W-:Y:S01]  /*3950*/  UMOV UR22, URZ ;  /* 0x000000ff00167c82 */ /* 0x000fe20008000000 */
[----:B------:R-:W-:Y:S02]  /*3960*/  UISETP.NE.AND UP3, UPT, UR47, URZ, UPT ;  /* 0x000000ff2f00728c */ /* 0x000fe4000bf65270 */
[----:B------:R-:W-:Y:S02]  /*3970*/  UIADD3 UR5, UPT, UPT, UR26, 0x6300, URZ ;  /* 0x000063001a057890 */ /* 0x000fe4000fffe0ff */
[----:B------:R-:W-:-:S03]  /*3980*/  UIADD3 UR4, UPT, UPT, UR26, 0x16300, URZ ;  /* 0x000163001a047890 */ /* 0x000fc6000fffe0ff */
[----:B--2---:R-:W1:Y:S01]  /*3990*/  LDS R0, [UR26+0x180] ;  /* 0x0001801aff007984 */ /* 0x004e620008000800 */
[----:B----4-:R-:W-:Y:S02]  /*39a0*/  UIADD3 UR6, UPT, UPT, UR6, 0x7f, URZ ;  /* 0x0000007f06067890 */ /* 0x010fe4000fffe0ff */
[----:B------:R-:W-:Y:S02]  /*39b0*/  USHF.R.U32.HI UR5, URZ, 0x4, UR5 ;  /* 0x00000004ff057899 */ /* 0x000fe40008011605 */
[----:B------:R-:W-:Y:S02]  /*39c0*/  USHF.R.S32.HI UR33, URZ, 0x1f, UR6 ;  /* 0x0000001fff217899 */ /* 0x000fe40008011406 */
[----:B------:R-:W-:Y:S02]  /*39d0*/  USHF.R.U32.HI UR4, URZ, 0x4, UR4 ;  /* 0x00000004ff047899 */ /* 0x000fe40008011604 */
[----:B------:R-:W-:Y:S02]  /*39e0*/  ULEA.HI UR33, UR33, UR6, URZ, 0x7 ;  /* 0x0000000621217291 */ /* 0x000fe4000f8f38ff */
[----:B------:R-:W-:-:S02]  /*39f0*/  ULOP3.LUT UR5, UR5, 0x3fff, URZ, 0xc0, !UPT ;  /* 0x00003fff05057892 */ /* 0x000fc4000f8ec0ff */
[----:B------:R-:W-:Y:S02]  /*3a00*/  USHF.R.S32.HI UR33, URZ, 0x7, UR33 ;  /* 0x00000007ff217899 */ /* 0x000fe40008011421 */
[----:B------:R-:W-:Y:S02]  /*3a10*/  ULOP3.LUT UR30, UR4, 0x3fff, URZ, 0xc0, !UPT ;  /* 0x00003fff041e7892 */ /* 0x000fe4000f8ec0ff */
[----:B------:R-:W-:Y:S01]  /*3a20*/  UISETP.LT.AND UP0, UPT, UR33, 0x1, UPT ;  /* 0x000000012100788c */ /* 0x000fe2000bf01270 */
[----:B------:R-:W-:Y:S01]  /*3a30*/  UMOV UR40, 0x0 ;  /* 0x0000000000287882 */ /* 0x000fe20000000000 */
[----:B------:R-:W-:Y:S01]  /*3a40*/  UMOV UR41, 0x84004a0 ;  /* 0x084004a000297882 */ /* 0x000fe20000000000 */
[----:B------:R-:W-:Y:S02]  /*3a50*/  ULOP3.LUT UR29, UR5, 0x10000, URZ, 0xfc, !UPT ;  /* 0x00010000051d7892 */ /* 0x000fe4000f8efcff */
[----:B------:R-:W-:Y:S02]  /*3a60*/  ULOP3.LUT UR30, UR30, 0x10000, URZ, 0xfc, !UPT ;  /* 0x000100001e1e7892 */ /* 0x000fe4000f8efcff */
[----:B------:R-:W-:Y:S01]  /*3a70*/  USEL UR43, UR33, 0x1, !UP0 ;  /* 0x00000001212b7887 */ /* 0x000fe2000c000000 */
[----:B------:R-:W-:Y:S01]  /*3a80*/  UMOV UR38, 0x0 ;  /* 0x0000000000267882 */ /* 0x000fe20000000000 */
[----:B------:R-:W-:Y:S01]  /*3a90*/  UMOV UR39, 0x84004a0 ;  /* 0x084004a000277882 */ /* 0x000fe20000000000 */
[----:B------:R-:W-:Y:S01]  /*3aa0*/  UMOV UR36, 0x0 ;  /* 0x0000000000247882 */ /* 0x000fe20000000000 */
[----:B------:R-:W-:Y:S01]  /*3ab0*/  UMOV UR37, 0x84004a0 ;  /* 0x084004a000257882 */ /* 0x000fe20000000000 */
[----:B------:R-:W-:Y:S01]  /*3ac0*/  UMOV UR34, 0x0 ;  /* 0x0000000000227882 */ /* 0x000fe20000000000 */
[----:B------:R-:W-:Y:S01]  /*3ad0*/  UMOV UR35, 0x84004a0 ;  /* 0x084004a000237882 */ /* 0x000fe20000000000 */
[----:B-1----:R-:W-:-:S15]  /*3ae0*/  R2UR UR44, R0 ;  /* 0x00000000002c72ca */ /* 0x002fde00000e0000 */
.L_x_78:
[C---:B------:R-:W-:Y:S02]  /*3af0*/  LEA R0, R8.reuse, UR26, 0x3 ;  /* 0x0000001a08007c11 */ /* 0x040fe4000f8e18ff */
[----:B------:R-:W-:Y:S02]  /*3b00*/  SHF.L.U32 R4, R3, 0x1f, RZ ;  /* 0x0000001f03047819 */ /* 0x000fe400000006ff */
[----:B------:R-:W-:Y:S02]  /*3b10*/  LEA R5, R8, UR26, 0x4 ;  /* 0x0000001a08057c11 */ /* 0x000fe4000f8e20ff */
[----:B------:R-:W1:Y:S02]  /*3b20*/  SYNCS.PHASECHK.TRANS64.TRYWAIT P0, [R0+URZ+0xd0], R4 ;  /* 0x0000d004000075a7 */ /* 0x000e6400080011ff */
[----:B-1-3--:R-:W-:Y:S05]  /*3b30*/  @!P0 BRA `(.L_x_71) ;  /* 0x0000006c00688947 */ /* 0x00afea0003800000 */
.L_x_173:
[----:B-1----:R-:W1:Y:S01]  /*3b40*/  LDS.128 R4, [R5+0x160] ;  /* 0x0001600005047984 */ /* 0x002e620000000c00 */
[----:B------:R-:W-:Y:S02]  /*3b50*/  VIADD R0, R0, 0xe0 ;  /* 0x000000e000007836 */ /* 0x000fe40000000000 */
[----:B------:R-:W-:Y:S01]  /*3b60*/  VIADD R8, R8, 0x1 ;  /* 0x0000000108087836 */ /* 0x000fe20000000000 */
[----:B------:R-:W-:Y:S01]  /*3b70*/  @!PT LDS RZ, [RZ] ;  /* 0x00000000fffff984 */ /* 0x000fe20000000800 */
[----:B------:R-:W-:Y:S01]  /*3b80*/  @!PT LDS RZ, [RZ] ;  /* 0x00000000fffff984 */ /* 0x000fe20000000800 */
[----:B------:R-:W-:Y:S01]  /*3b90*/  @!PT LDS RZ, [RZ] ;  /* 0x00000000fffff984 */ /* 0x000fe20000000800 */
[----:B------:R-:W-:Y:S01]  /*3ba0*/  @!PT LDS RZ, [RZ] ;  /* 0x00000000fffff984 */ /* 0x000fe20000000800 */
[----:B------:R2:W-:Y:S06]  /*3bb0*/  MEMBAR.ALL.CTA ;  /* 0x0000000000007992 */ /* 0x0005ec0000008000 */
[----:B--2---:R-:W2:Y:S01]  /*3bc0*/  FENCE.VIEW.ASYNC.S ;  /* 0x00000000000073c6 */ /* 0x004ea20000000000 */
[----:B------:R-:W-:-:S04]  /*3bd0*/  PRMT R0, RZ, 0x654, R0 ;  /* 0x00000654ff007816 */ /* 0x000fc80000000000 */
[----:B--2---:R2:W-:Y:S01]  /*3be0*/  SYNCS.ARRIVE.TRANS64.RED.A1T0 RZ, [R0+URZ], RZ ;  /* 0x000000ff00ff79a7 */ /* 0x0045e200081004ff */
[----:B-1----:R-:W-:Y:S01]  /*3bf0*/  LOP3.LUT P1, RZ, R6, 0x1, RZ, 0xc0, !PT ;  /* 0x0000000106ff7812 */ /* 0x002fe2000782c0ff */
[----:B--2---:R-:W-:-:S12]  /*3c00*/  BRA.U UP3, `(.L_x_72) ;  /* 0x0000000503087547 */ /* 0x004fd8000b800000 */
[----:B------:R-:W1:Y:S01]  /*3c10*/  LDCU UR4, c[0x0][0x38c] ;  /* 0x00007180ff0477ac */ /* 0x000e620008000800 */
[----:B------:R-:W-:Y:S02]  /*3c20*/  PLOP3.LUT P2, PT, PT, PT, PT, 0x80, 0x8 ;  /* 0x000000000008781c */ /* 0x000fe40003f4f070 */
[----:B------:R-:W-:Y:S01]  /*3c30*/  SHF.L.U32 R4, R9, 0x1f, RZ ;  /* 0x0000001f09047819 */ /* 0x000fe200000006ff */
[----:B------:R-:W-:Y:S02]  /*3c40*/  ULEA UR31, UR32, UR26, 0x3 ;  /* 0x0000001a201f7291 */ /* 0x000fe4000f8e18ff */
[----:B------:R-:W-:Y:S02]  /*3c50*/  ULEA UR11, UR32, UR44, 0x7 ;  /* 0x0000002c200b7291 */ /* 0x000fe4000f8e38ff */
[----:B-1----:R-:W-:-:S06]  /*3c60*/  UISETP.GE.AND UP0, UPT, UR4, 0x1, UPT ;  /* 0x000000010400788c */ /* 0x002fcc000bf06270 */
[----:B------:R-:W-:-:S05]  /*3c70*/  PLOP3.LUT P0, PT, PT, PT, UP0, 0x80, 0x8 ;  /* 0x000000000008781c */ /* 0x000fca0003f0f008 */
[----:B------:R-:W-:-:S08]  /*3c80*/  @UP0 ULEA UR4, UR23, UR26, 0x3 ;  /* 0x0000001a17040291 */ /* 0x000fd0000f8e18ff */
[----:B------:R-:W-:-:S04]  /*3c90*/  @P0 SHF.L.U32 R0, R2, 0x1f, RZ ;  /* 0x0000001f02000819 */ /* 0x000fc800000006ff */
[----:B------:R1:W2:Y:S01]  /*3ca0*/  @P0 SYNCS.PHASECHK.TRANS64.TRYWAIT P2, [UR4], R0 ;  /* 0x00000000ff0005a7 */ /* 0x0002a20008041104 */
[----:B------:R-:W3:Y:S02]  /*3cb0*/  SYNCS.PHASECHK.TRANS64.TRYWAIT P0, [UR31+0x110], R4 ;  /* 0x00011004ff0075a7 */ /* 0x000ee4000800111f */
[----:B-123--:R-:W-:Y:S05]  /*3cc0*/  @!P0 BRA `(.L_x_73) ;  /* 0x0000006c00188947 */ /* 0x00efea0003800000 */
.L_x_175:
[----:B------:R-:W-:Y:S01]  /*3cd0*/  UMOV UR27, UR22 ;  /* 0x00000016001b7c82 */ /* 0x000fe20008000000 */
[----:B------:R-:W-:Y:S05]  /*3ce0*/  BRA.U !UP0, `(.L_x_74) ;  /* 0x0000000108c07547 */ /* 0x000fea000b800000 */
[----:B------:R-:W-:Y:S02]  /*3cf0*/  UIADD3 UR27, UPT, UPT, UR43, UR22, URZ ;  /* 0x000000162b1b7290 */ /* 0x000fe4000fffe0ff */
[----:B------:R-:W-:Y:S01]  /*3d00*/  UPLOP3.LUT UP2, UPT, UPT, UPT, UPT, 0x40, 0x4 ;  /* 0x000000000004789c */ /* 0x000fe20003f4e870 */
[----:B------:R-:W-:Y:S01]  /*3d10*/  UMOV UR24, UR33 ;  /* 0x0000002100187c82 */ /* 0x000fe20008000000 */
[----:B------:R-:W-:-:S09]  /*3d20*/  UMOV UR10, UR23 ;  /* 0x00000017000a7c82 */ /* 0x000fd20008000000 */
.L_x_77:
[----:B--2---:R-:W-:Y:S01]  /*3d30*/  ULEA UR5, UR10, UR26, 0x3 ;  /* 0x0000001a0a057291 */ /* 0x004fe2000f8e18ff */
[----:B---3--:R-:W-:Y:S11]  /*3d40*/  @P2 BRA `(.L_x_75) ;  /* 0x00000000000c2947 */ /* 0x008ff60003800000 */
[----:B-1----:R-:W-:Y:S04]  /*3d50*/  SHF.L.U32 R4, R2, 0x1f, RZ ;  /* 0x0000001f02047819 */ /* 0x002fe800000006ff */
[----:B------:R-:W1:Y:S02]  /*3d60*/  SYNCS.PHASECHK.TRANS64.TRYWAIT P0, [UR5], R4 ;  /* 0x00000004ff0075a7 */ /* 0x000e640008001105 */
[----:B-1----:R-:W-:Y:S05]  /*3d70*/  @!P0 BRA `(.L_x_76) ;  /* 0x0000006c00048947 */ /* 0x002fea0003800000 */
.L_x_75:
[----:B------:R-:W-:Y:S01]  /*3d80*/  UISETP.NE.AND UP0, UPT, UR24, 0x1, UPT ;  /* 0x000000011800788c */ /* 0x000fe2000bf05270 */
[----:B------:R-:W-:Y:S01]  /*3d90*/  PLOP3.LUT P2, PT, PT, PT, PT, 0x80, 0x8 ;  /* 0x000000000008781c */ /* 0x000fe20003f4f070 */
[----:B------:R-:W-:Y:S02]  /*3da0*/  UIADD3 UR4, UPT, UPT, UR10, 0x1, URZ ;  /* 0x000000010a047890 */ /* 0x000fe4000fffe0ff */
[----:B------:R-:W-:Y:S02]  /*3db0*/  UIADD3 UR25, UPT, UPT, UR5, 0x40, URZ ;  /* 0x0000004005197890 */ /* 0x000fe4000fffe0ff */
[----:B------:R-:W-:Y:S01]  /*3dc0*/  UISETP.NE.AND UP1, UPT, UR4, 0x8, UPT ;  /* 0x000000080400788c */ /* 0x000fe2000bf25270 */
[----:B------:R-:W-:Y:S01]  /*3dd0*/  PLOP3.LUT P0, PT, PT, PT, UP0, 0x80, 0x8 ;  /* 0x000000000008781c */ /* 0x000fe20003f0f008 */
[----:B------:R-:W-:Y:S02]  /*3de0*/  UIADD3 UR22, UPT, UPT, UR22, 0x1, URZ ;  /* 0x0000000116167890 */ /* 0x000fe4000fffe0ff */
[----:B------:R-:W-:Y:S02]  /*3df0*/  USEL UR6, URZ, 0x1, UP1 ;  /* 0x00000001ff067887 */ /* 0x000fe40008800000 */
[----:B------:R-:W-:Y:S02]  /*3e00*/  USEL UR23, UR4, URZ, UP1 ;  /* 0x000000ff04177287 */ /* 0x000fe40008800000 */
[----:B------:R-:W-:Y:S02]  /*3e10*/  UIADD3 UR24, UPT, UPT, UR24, -0x1, URZ ;  /* 0xffffffff18187890 */ /* 0x000fe4000fffe0ff */
[----:B------:R-:W-:Y:S01]  /*3e20*/  @UP0 ULEA UR4, UR23, UR26, 0x3 ;  /* 0x0000001a17040291 */ /* 0x000fe2000f8e18ff */
[----:B------:R-:W-:Y:S01]  /*3e30*/  LOP3.LUT R2, R2, UR6, RZ, 0x3c, !PT ;  /* 0x0000000602027c12 */ /* 0x000fe2000f8e3cff */
[----:B------:R-:W-:Y:S02]  /*3e40*/  ULEA UR6, UR10, UR30, 0xa ;  /* 0x0000001e0a067291 */ /* 0x000fe4000f8e50ff */
[----:B------:R-:W-:Y:S01]  /*3e50*/  UISETP.NE.AND UP0, UPT, UR22, UR27, UPT ;  /* 0x0000001b1600728c */ /* 0x000fe2000bf05270 */
[----:B-1----:R-:W-:Y:S01]  /*3e60*/  @P0 SHF.L.U32 R0, R2, 0x1f, RZ ;  /* 0x0000001f02000819 */ /* 0x002fe200000006ff */
[----:B------:R-:W-:Y:S02]  /*3e70*/  UIADD3 UR20, UPT, UPT, UR6, 0x2, URZ ;  /* 0x0000000206147890 */ /* 0x000fe4000fffe0ff */
[----:B------:R-:W-:Y:S01]  /*3e80*/  UIADD3 UR16, UPT, UPT, UR6, 0x4, URZ ;  /* 0x0000000406107890 */ /* 0x000fe2000fffe0ff */
[----:B------:R2:W3:Y:S01]  /*3e90*/  @P0 SYNCS.PHASECHK.TRANS64.TRYWAIT P2, [UR4], R0 ;  /* 0x00000000ff0005a7 */ /* 0x0004e20008041104 */
[----:B------:R-:W-:Y:S02]  /*3ea0*/  ULEA UR4, UR10, UR29, 0x9 ;  /* 0x0000001d0a047291 */ /* 0x000fe4000f8e48ff */
[----:B------:R-:W-:Y:S02]  /*3eb0*/  UIADD3 UR12, UPT, UPT, UR6, 0x6, URZ ;  /* 0x00000006060c7890 */ /* 0x000fe4000fffe0ff */
[----:B------:R-:W-:Y:S02]  /*3ec0*/  UIADD3 UR18, UPT, UPT, UR4, 0x2, URZ ;  /* 0x0000000204127890 */ /* 0x000fe4000fffe0ff */
[----:B------:R-:W-:Y:S02]  /*3ed0*/  UIADD3 UR14, UPT, UPT, UR4, 0x4, URZ ;  /* 0x00000004040e7890 */ /* 0x000fe4000fffe0ff */
[----:B------:R-:W-:Y:S01]  /*3ee0*/  UIADD3 UR8, UPT, UPT, UR4, 0x6, URZ ;  /* 0x0000000604087890 */ /* 0x000fe2000fffe0ff */
[----:B------:R-:W-:Y:S01]  /*3ef0*/  UMOV UR7, 0x40004040 ;  /* 0x4000404000077882 */ /* 0x000fe20000000000 */
[----:B------:R-:W-:Y:S01]  /*3f00*/  UMOV UR5, 0x40004040 ;  /* 0x4000404000057882 */ /* 0x000fe20000000000 */
[----:B------:R-:W-:Y:S01]  /*3f10*/  UMOV UR21, 0x40004040 ;  /* 0x4000404000157882 */ /* 0x000fe20000000000 */
[----:B------:R2:W-:Y:S01]  /*3f20*/  UTCIMMA.2CTA gdesc[UR4], gdesc[UR6], tmem[UR11], tmem[UR40], idesc[UR41], UP2 ;  /* 0x00ff2806040075ea */ /* 0x0005e2000920010b */
[----:B------:R-:W-:Y:S01]  /*3f30*/  UPLOP3.LUT UP2, UPT, UPT, UPT, UPT, 0x80, 0x8 ;  /* 0x000000000008789c */ /* 0x000fe20003f4f070 */
[----:B------:R-:W-:Y:S01]  /*3f40*/  UMOV UR19, 0x40004040 ;  /* 0x4000404000137882 */ /* 0x000fe20000000000 */
[----:B------:R-:W-:Y:S01]  /*3f50*/  UMOV UR17, 0x40004040 ;  /* 0x4000404000117882 */ /* 0x000fe20000000000 */
[----:B------:R2:W-:Y:S01]  /*3f60*/  UTCIMMA.2CTA gdesc[UR18], gdesc[UR20], tmem[UR11], tmem[UR38], idesc[UR39], UPT ;  /* 0x00ff2614120075ea */ /* 0x0005e2000ba0010b */
[----:B------:R-:W-:Y:S01]  /*3f70*/  UMOV UR15, 0x40004040 ;  /* 0x40004040000f7882 */ /* 0x000fe20000000000 */
[----:B------:R-:W-:Y:S01]  /*3f80*/  UMOV UR13, 0x40004040 ;  /* 0x40004040000d7882 */ /* 0x000fe20000000000 */
[----:B------:R-:W-:Y:S01]  /*3f90*/  UMOV UR9, 0x40004040 ;  /* 0x4000404000097882 */ /* 0x000fe20000000000 */
[----:B------:R2:W-:Y:S01]  /*3fa0*/  UTCIMMA.2CTA gdesc[UR14], gdesc[UR16], tmem[UR11], tmem[UR36], idesc[UR37], UPT ;  /* 0x00ff24100e0075ea */ /* 0x0005e2000ba0010b */
[----:B------:R2:W-:Y:S01]  /*3fb0*/  UTCIMMA.2CTA gdesc[UR8], gdesc[UR12], tmem[UR11], tmem[UR34], idesc[UR35], UPT ;  /* 0x00ff220c080075ea */ /* 0x0005e2000ba0010b */
[----:B------:R2:W-:Y:S01]  /*3fc0*/  UTCBAR.2CTA.MULTICAST [UR25], URZ, UR28 ;  /* 0x000000ff190073e9 */ /* 0x0005e2000820081c */
[----:B------:R-:W-:Y:S01]  /*3fd0*/  UMOV UR10, UR23 ;  /* 0x00000017000a7c82 */ /* 0x000fe20008000000 */
[----:B------:R-:W-:Y:S05]  /*3fe0*/  BRA.U UP0, `(.L_x_77) ;  /* 0xfffffffd00507547 */ /* 0x000fea000b83ffff */
.L_x_74:
[----:B--2---:R-:W-:Y:S01]  /*3ff0*/  UIADD3 UR4, UPT, UPT, UR31, 0xf0, URZ ;  /* 0x000000f01f047890 */ /* 0x004fe2000fffe0ff */
[----:B------:R-:W-:-:S08]  /*4000*/  UMOV UR22, UR27 ;  /* 0x0000001b00167c82 */ /* 0x000fd00008000000 */
[----:B------:R2:W-:Y:S01]  /*4010*/  UTCBAR.2CTA.MULTICAST [UR4], URZ, UR42 ;  /* 0x000000ff040073e9 */ /* 0x0005e2000820082a */
[----:B------:R-:W-:Y:S02]  /*4020*/  NOP ;  /* 0x0000000000007918 */ /* 0x000fe40000000000 */
.L_x_72:
[----:B--2---:R-:W-:Y:S01]  /*4030*/  UIADD3 UR4, UPT, UPT, UR32, 0x1, URZ ;  /* 0x0000000120047890 */ /* 0x004fe2000fffe0ff */
[----:B------:R-:W-:-:S03]  /*4040*/  ISETP.NE.AND P0, PT, R8, 0x2, PT ;  /* 0x000000020800780c */ /* 0x000fc60003f05270 */
[----:B------:R-:W-:Y:S01]  /*4050*/  UISETP.NE.AND UP0, UPT, UR4, 0x4, UPT ;  /* 0x000000040400788c */ /* 0x000fe2000bf05270 */
[----:B-1----:R-:W-:Y:S02]  /*4060*/  SEL R0, RZ, 0x1, P0 ;  /* 0x00000001ff007807 */ /* 0x002fe40000000000 */
[----:B------:R-:W-:Y:S01]  /*4070*/  SEL R8, R8, RZ, P0 ;  /* 0x000000ff08087207 */ /* 0x000fe20000000000 */
[----:B------:R-:W-:Y:S01]  /*4080*/  USEL UR5, URZ, 0x1, UP0 ;  /* 0x00000001ff057887 */ /* 0x000fe20008000000 */
[----:B------:R-:W-:Y:S01]  /*4090*/  LOP3.LUT R3, R3, R0, RZ, 0x3c, !PT ;  /* 0x0000000003037212 */ /* 0x000fe200078e3cff */
[----:B------:R-:W-:-:S04]  /*40a0*/  USEL UR32, UR4, URZ, UP0 ;  /* 0x000000ff04207287 */ /* 0x000fc80008000000 */
[----:B------:R-:W-:Y:S01]  /*40b0*/  LOP3.LUT R9, R9, UR5, RZ, 0x3c, !PT ;  /* 0x0000000509097c12 */ /* 0x000fe2000f8e3cff */
[----:B------:R-:W-:Y:S07]  /*40c0*/  @P1 BRA `(.L_x_78) ;  /* 0xfffffff800881947 */ /* 0x000fee000383ffff */
[----:B------:R-:W1:Y:S01]  /*40d0*/  S2UR UR8, SR_CgaCtaId ;  /* 0x00000000000879c3 */ /* 0x000e620000008800 */
[----:B------:R-:W-:Y:S01]  /*40e0*/  ELECT P0, URZ, PT ;  /* 0x0000000000ff782f */ /* 0x000fe20003800000 */
[----:B------:R-:W-:Y:S01]  /*40f0*/  HFMA2 R0, -RZ, RZ, 0, 5.9604644775390625e-08 ;  /* 0x00000001ff007431 */ /* 0x000fe200000001ff */
[----:B------:R-:W-:-:S05]  /*4100*/  UMOV UR4, 0x40 ;  /* 0x0000004000047882 */ /* 0x000fca0000000000 */
[----:B------:R-:W-:Y:S01]  /*4110*/  UVIRTCOUNT.DEALLOC.SMPOOL 0x80 ;  /* 0x000000800000784c */ /* 0x000fe20000000000 */
[----:B------:R-:W-:Y:S02]  /*4120*/  UISETP.NE.AND UP1, UPT, UR47, URZ, UPT ;  /* 0x000000ff2f00728c */ /* 0x000fe4000bf25270 */
[----:B-1----:R-:W-:-:S09]  /*4130*/  ULEA UR8, UR8, UR4, 0x18 ;  /* 0x0000000408087291 */ /* 0x002fd2000f8ec0ff */
[----:B------:R1:W-:Y:S01]  /*4140*/  @P0 STS.U8 [UR8+0x1c], R0 ;  /* 0x00001c00ff000988 */ /* 0x0003e20008000008 */
[----:B------:R-:W-:Y:S05]  /*4150*/  BRA.U UP1, `(.L_x_79) ;  /* 0x0000000101a07547 */ /* 0x000fea000b800000 */
[----:B------:R-:W-:Y:S01]  /*4160*/  UIADD3 UR7, UPT, UPT, UR26, 0x110, URZ ;  /* 0x000001101a077890 */ /* 0x000fe2000fffe0ff */
[----:B------:R-:W-:-:S03]  /*4170*/  SHF.L.U32 R2, R9, 0x1f, RZ ;  /* 0x0000001f09027819 */ /* 0x000fc600000006ff */
[----:B------:R-:W-:-:S09]  /*4180*/  ULEA UR4, UR32, UR7, 0x3 ;  /* 0x0000000720047291 */ /* 0x000fd2000f8e18ff */
[----:B------:R-:W2:Y:S02]  /*4190*/  SYNCS.PHASECHK.TRANS64.TRYWAIT P0, [UR4], R2 ;  /* 0x00000002ff0075a7 */ /* 0x000ea40008001104 */
[----:B--2---:R-:W-:Y:S05]  /*41a0*/  @!P0 BRA `(.L_x_80) ;  /* 0x0000006800108947 */ /* 0x004fea0003800000 */
.L_x_178:
        /* <DEDUP_REMOVED lines=9> */
.L_x_180:
        /* <DEDUP_REMOVED lines=9> */
.L_x_182:
[----:B------:R-:W-:-:S04]  /*42d0*/  UIADD3 UR4, UPT, UPT, UR4, 0x1, URZ ;  /* 0x0000000104047890 */ /* 0x000fc8000fffe0ff */
[----:B------:R-:W-:-:S04]  /*42e0*/  UISETP.NE.AND UP0, UPT, UR4, 0x4, UPT ;  /* 0x000000040400788c */ /* 0x000fc8000bf05270 */
[----:B------:R-:W-:Y:S02]  /*42f0*/  USEL UR5, URZ, 0x1, UP0 ;  /* 0x00000001ff057887 */ /* 0x000fe40008000000 */
[----:B------:R-:W-:-:S04]  /*4300*/  USEL UR4, UR4, URZ, UP0 ;  /* 0x000000ff04047287 */ /* 0x000fc80008000000 */
[----:B------:R-:W-:Y:S01]  /*4310*/  ULEA UR4, UR4, UR7, 0x3 ;  /* 0x0000000704047291 */ /* 0x000fe2000f8e18ff */
[----:B------:R-:W-:-:S04]  /*4320*/  LOP3.LUT R2, R2, UR5, RZ, 0x3c, !PT ;  /* 0x0000000502027c12 */ /* 0x000fc8000f8e3cff */
[----:B------:R-:W-:Y:S01]  /*4330*/  SHF.L.U32 R2, R2, 0x1f, RZ ;  /* 0x0000001f02027819 */ /* 0x000fe200000006ff */
[----:B-1----:R-:W-:-:S04]  /*4340*/  IMAD.U32 R0, RZ, RZ, UR4 ;  /* 0x00000004ff007e24 */ /* 0x002fc8000f8e00ff */
[----:B------:R1:W2:Y:S03]  /*4350*/  SYNCS.PHASECHK.TRANS64.TRYWAIT P0, [R0+URZ], R2 ;  /* 0x00000002000075a7 */ /* 0x0002a600080011ff */
[----:B--2---:R-:W-:Y:S05]  /*4360*/  @!P0 NANOSLEEP.SYNCS 0x989680 ;  /* 0x009896800000895d */ /* 0x004fea0003900000 */
[----:B------:R-:W2:Y:S02]  /*4370*/  @!P0 SYNCS.PHASECHK.TRANS64 P0, [R0+URZ], R2 ;  /* 0x00000002000085a7 */ /* 0x000ea400080010ff */
[----:B--2---:R-:W-:Y:S05]  /*4380*/  @P0 BRA `(.L_x_83) ;  /* 0x0000000000200947 */ /* 0x004fea0003800000 */
.L_x_84:
[----:B--2---:R2:W4:Y:S02]  /*4390*/  SYNCS.PHASECHK.TRANS64.TRYWAIT P0, [R0+URZ], R2 ;  /* 0x00000002000075a7 */ /* 0x00452400080011ff */
[----:B----4-:R-:W-:Y:S05]  /*43a0*/  @!P0 NANOSLEEP.SYNCS 0x989680 ;  /* 0x009896800000895d */ /* 0x010fea0003900000 */
[----:B------:R-:W4:Y:S02]  /*43b0*/  @!P0 SYNCS.PHASECHK.TRANS64 P0, [R0+URZ], R2 ;  /* 0x00000002000085a7 */ /* 0x000f2400080010ff */
[----:B----4-:R-:W-:Y:S05]  /*43c0*/  @!P0 BRA `(.L_x_84) ;  /* 0xfffffffc00f08947 */ /* 0x010fea000383ffff */
[----:B------:R-:W-:Y:S05]  /*43d0*/  BRA `(.L_x_83) ;  /* 0x00000000000c7947 */ /* 0x000fea0003800000 */
.L_x_79:
[----:B------:R-:W-:-:S04]  /*43e0*/  UIADD3 UR4, UPT, UPT, UR26, 0x150, URZ ;  /* 0x000001501a047890 */ /* 0x000fc8000fffe0ff */
[----:B------:R-:W-:-:S09]  /*43f0*/  UPRMT UR4, UR48, 0x654, UR4 ;  /* 0x0000065430047896 */ /* 0x000fd20008000004 */
[----:B------:R-:W-:Y:S03]  /*4400*/  SYNCS.ARRIVE.TRANS64.RED.A1T0 RZ, [UR4], RZ ;  /* 0x000000ffffff79a7 */ /* 0x000fe60008100404 */
.L_x_83:
[----:B-12---:R-:W-:Y:S01]  /*4410*/  SHF.L.U32 R2, RZ, 0x1f, RZ ;  /* 0x0000001fff027819 */ /* 0x006fe200000006ff */
[----:B------:R-:W-:Y:S01]  /*4420*/  UIADD3 UR4, UPT, UPT, UR26, 0x150, URZ ;  /* 0x000001501a047890 */ /* 0x000fe2000fffe0ff */
[----:B------:R-:W-:Y:S02]  /*4430*/  PLOP3.LUT P0, PT, PT, PT, UP1, 0x80, 0x8 ;  /* 0x000000000008781c */ /* 0x000fe40003f0f018 */
[----:B------:R-:W1:Y:S02]  /*4440*/  SYNCS.PHASECHK.TRANS64.TRYWAIT P1, [UR26+0x150], R2 ;  /* 0x00015002ff0075a7 */ /* 0x000e64000802111a */
[----:B-1----:R-:W-:Y:S09]  /*4450*/  @!P1 BRA `(.L_x_85) ;  /* 0x0000006400ac9947 */ /* 0x002ff20003800000 */
.L_x_184:
[----:B------:R-:W-:Y:S01]  /*4460*/  @!UP1 UPRMT UR4, UR48, 0x654, UR4 ;  /* 0x0000065430049896 */ /* 0x000fe20008000004 */
[----:B------:R-:W-:Y:S01]  /*4470*/  UMOV UR5, 0xffff ;  /* 0x0000ffff00057882 */ /* 0x000fe20000000000 */
[----:B------:R-:W-:-:S07]  /*4480*/  UMOV UR6, 0x1 ;  /* 0x0000000100067882 */ /* 0x000fce0000000000 */
[----:B------:R-:W-:Y:S01]  /*4490*/  @!P0 SYNCS.ARRIVE.TRANS64.RED.A1T0 RZ, [UR4], RZ ;  /* 0x000000ffffff89a7 */ /* 0x000fe20008100404 */
[----:B------:R-:W-:Y:S01]  /*44a0*/  NOP ;  /* 0x0000000000007918 */ /* 0x000fe20000000000 */
[----:B-1----:R-:W1:Y:S01]  /*44b0*/  LDS R0, [UR8+0x14] ;  /* 0x00001408ff007984 */ /* 0x002e620008000800 */
[----:B------:R-:W-:-:S04]  /*44c0*/  ULOP3.LUT UR4, UR44, 0xffff, URZ, 0xc0, !UPT ;  /* 0x0000ffff2c047892 */ /* 0x000fc8000f8ec0ff */
[----:B------:R-:W-:-:S04]  /*44d0*/  USHF.R.U32.HI UR4, URZ, 0x5, UR4 ;  /* 0x00000005ff047899 */ /* 0x000fc80008011604 */
[----:B------:R-:W-:Y:S02]  /*44e0*/  USHF.L.U32 UR5, UR5, UR4, URZ ;  /* 0x0000000405057299 */ /* 0x000fe400080006ff */
[----:B------:R-:W-:-:S04]  /*44f0*/  USHF.L.U32 UR4, UR6, UR4, URZ ;  /* 0x0000000406047299 */ /* 0x000fc800080006ff */
[----:B-1----:R-:W-:-:S04]  /*4500*/  LOP3.LUT R0, R0, UR5, RZ, 0xc0, !PT ;  /* 0x0000000500007c12 */ /* 0x002fc8000f8ec0ff */
[----:B------:R-:W-:-:S13]  /*4510*/  ISETP.NE.AND P0, PT, R0, UR5, PT ;  /* 0x0000000500007c0c */ /* 0x000fda000bf05270 */
[----:B------:R-:W-:Y:S05]  /*4520*/  @P0 BRA `(.L_x_86) ;  /* 0x0000000000580947 */ /* 0x000fea0003800000 */
[----:B------:R-:W1:Y:S02]  /*4530*/  LDS R0, [UR8+0x18] ;  /* 0x00001808ff007984 */ /* 0x000e640008000800 */
[----:B-1----:R-:W-:-:S04]  /*4540*/  LOP3.LUT R0, R0, UR4, RZ, 0xc0, !PT ;  /* 0x0000000400007c12 */ /* 0x002fc8000f8ec0ff */
[----:B------:R-:W-:-:S13]  /*4550*/  ISETP.NE.AND P0, PT, R0, UR4, PT ;  /* 0x0000000400007c0c */ /* 0x000fda000bf05270 */
[----:B------:R-:W-:Y:S05]  /*4560*/  @P0 BRA `(.L_x_87) ;  /* 0x00000000003c0947 */ /* 0x000fea0003800000 */
[----:B------:R-:W1:Y:S01]  /*4570*/  S2R R2, SR_LANEID ;  /* 0x0000000000027919 */ /* 0x000e620000000000 */
[----:B------:R-:W-:-:S06]  /*4580*/  ULOP3.LUT UR5, URZ, UR5, URZ, 0x33, !UPT ;  /* 0x00000005ff057292 */ /* 0x000fcc000f8e33ff */
[----:B------:R-:W-:-:S04]  /*4590*/  IMAD.U32 R0, RZ, RZ, UR5 ;  /* 0x00000005ff007e24 */ /* 0x000fc8000f8e00ff */
[----:B------:R2:W4:Y:S02]  /*45a0*/  REDUX UR7, R0 ;  /* 0x00000000000773c4 */ /* 0x0005240000000000 */
[----:B------:R1:W-:Y:S01]  /*45b0*/  UTCATOMSWS.AND URZ, UR5 ;  /* 0x0000000500ff79e3 */ /* 0x0003e20008000000 */
[----:B--2---:R-:W-:Y:S01]  /*45c0*/  LOP3.LUT R0, RZ, UR4, RZ, 0x33, !PT ;  /* 0x00000004ff007c12 */ /* 0x004fe2000f8e33ff */
[----:B------:R-:W-:Y:S02]  /*45d0*/  VOTEU.ANY UR4, UPT, PT ;  /* 0x0000000000047886 */ /* 0x000fe400038e0100 */
[----:B------:R-:W-:Y:S02]  /*45e0*/  UFLO.U32 UR4, UR4 ;  /* 0x00000004000472bd */ /* 0x000fe400080e0000 */
[----:B------:R-:W2:Y:S04]  /*45f0*/  REDUX UR6, R0 ;  /* 0x00000000000673c4 */ /* 0x000ea80000000000 */
[----:B-1----:R-:W-:-:S02]  /*4600*/  ISETP.EQ.U32.AND P0, PT, R2, UR4, PT ;  /* 0x0000000402007c0c */ /* 0x002fc4000bf02070 */
[----:B----4-:R-:W-:-:S11]  /*4610*/  MOV R2, UR7 ;  /* 0x0000000700027c02 */ /* 0x010fd60008000f00 */
[----:B------:R1:W-:Y:S01]  /*4620*/  @P0 ATOMS.AND RZ, [UR8+0x14], R2 ;  /* 0x00001402ffff098c */ /* 0x0003e2000a800008 */
[----:B--2---:R-:W-:-:S05]  /*4630*/  IMAD.U32 R0, RZ, RZ, UR6 ;  /* 0x00000006ff007e24 */ /* 0x004fca000f8e00ff */
[----:B------:R1:W-:Y:S01]  /*4640*/  @P0 ATOMS.AND RZ, [UR8+0x18], R0 ;  /* 0x00001800ffff098c */ /* 0x0003e2000a800008 */
[----:B------:R-:W-:Y:S05]  /*4650*/  BRA `(.L_x_88) ;  /* 0x0000000000147947 */ /* 0x000fea0003800000 */
.L_x_87:
[----:B------:R-:W-:Y:S02]  /*4660*/  MOV R2, 0x4680 ;  /* 0x0000468000027802 */ /* 0x000fe40000000f00 */
[----:B---3-5:R-:W-:Y:S05]  /*4670*/  CALL.REL.NOINC `($__internal_0_$__cuda_sm10x_tcgen05_guardrail_trap_col_being_dealloced_not_returned_by_alloc) ;  /* 0x0000006800887944 */ /* 0x028fea0003c00000 */
[----:B------:R-:W-:Y:S05]  /*4680*/  BRA `(.L_x_88) ;  /* 0x0000000000087947 */ /* 0x000fea0003800000 */
.L_x_86:
[----:B------:R-:W-:Y:S02]  /*4690*/  MOV R2, 0x46b0 ;  /* 0x000046b000027802 */ /* 0x000fe40000000f00 */
[----:B---3-5:R-:W-:Y:S05]  /*46a0*/  CALL.REL.NOINC `($__internal_2_$__cuda_sm10x_tcgen05_guardrail_trap_unallocated_columns_being_dealloced) ;  /* 0x0000006800947944 */ /* 0x028fea0003c00000 */
.L_x_88:
[----:B------:R-:W-:Y:S01]  /*46b0*/  NOP ;  /* 0x0000000000007918 */ /* 0x000fe20000000000 */
[----:B------:R-:W-:Y:S05]  /*46c0*/  EXIT ;  /* 0x000000000000794d */ /* 0x000fea0003800000 */
.L_x_59:
[----:B------:R-:W-:-:S09]  /*46d0*/  UISETP.NE.OR UP0, UPT, UR18, 0x3, !UP3 ;  /* 0x000000031200788c */ /* 0x000fd2000df05670 */
[----:B------:R-:W-:Y:S05]  /*46e0*/  BRA.U UP0, `(.L_x_89) ;  /* 0x0000001100b87547 */ /* 0x000fea000b800000 */
[----:B------:R-:W1:Y:S01]  /*46f0*/  LDCU UR37, c[0x0][0x370] ;  /* 0x00006e00ff2577ac */ /* 0x000e620008000800 */
[----:B------:R-:W2:Y:S01]  /*4700*/  LDC.64 R16, c[0x0][0x348] ;  /* 0x0000d200ff107b82 */ /* 0x000ea20000000a00 */
[----:B------:R-:W-:Y:S02]  /*4710*/  HFMA2 R13, -RZ, RZ, 0, 0 ;  /* 0x00000000ff0d7431 */ /* 0x000fe400000001ff */
[----:B------:R-:W-:Y:S01]  /*4720*/  IMAD.MOV.U32 R15, RZ, RZ, 0x1 ;  /* 0x00000001ff0f7424 */ /* 0x000fe200078e00ff */
[----:B------:R-:W1:Y:S01]  /*4730*/  LDCU.128 UR48, c[0x0][0xb10] ;  /* 0x00016200ff3077ac */ /* 0x000e620008000c00 */
[----:B------:R-:W-:Y:S01]  /*4740*/  IMAD.MOV.U32 R14, RZ, RZ, RZ ;  /* 0x000000ffff0e7224 */ /* 0x000fe200078e00ff */
[----:B------:R-:W-:Y:S01]  /*4750*/  MOV R7, 0x1000 ;  /* 0x0000100000077802 */ /* 0x000fe20000000f00 */
[----:B------:R-:W3:Y:S01]  /*4760*/  LDCU UR31, c[0x0][0x374] ;  /* 0x00006e80ff1f77ac */ /* 0x000ee20008000800 */
[----:B------:R-:W4:Y:S01]  /*4770*/  LDC.64 R2, c[0x0][0x888] ;  /* 0x00022200ff027b82 */ /* 0x000f220000000a00 */
[----:B------:R-:W3:Y:S01]  /*4780*/  LDCU UR15, c[0x0][0xb0c] ;  /* 0x00016180ff0f77ac */ /* 0x000ee20008000800 */
[----:B------:R-:W2:Y:S06]  /*4790*/  LDCU UR53, c[0x0][0xb20] ;  /* 0x00016400ff3577ac */ /* 0x000eac0008000800 */
[----:B------:R-:W4:Y:S01]  /*47a0*/  LDC.64 R4, c[0x0][0x890] ;  /* 0x00022400ff047b82 */ /* 0x000f220000000a00 */
[----:B------:R-:W2:Y:S01]  /*47b0*/  LDCU UR4, c[0x0][0xb30] ;  /* 0x00016600ff0477ac */ /* 0x000ea20008000800 */
[----:B------:R-:W-:Y:S01]  /*47c0*/  UMOV UR21, 0x400 ;  /* 0x0000040000157882 */ /* 0x000fe20000000000 */
[----:B-1----:R-:W-:-:S02]  /*47d0*/  UIMAD.WIDE.U32 UR6, UR37, UR48, URZ ;  /* 0x00000030250672a5 */ /* 0x002fc4000f8e00ff */
[----:B---3--:R-:W-:Y:S02]  /*47e0*/  UIMAD.WIDE.U32 UR8, UR31, UR51, URZ ;  /* 0x000000331f0872a5 */ /* 0x008fe4000f8e00ff */
[----:B------:R-:W-:Y:S02]  /*47f0*/  ULEA UR21, UR46, UR21, 0x18 ;  /* 0x000000152e157291 */ /* 0x000fe4000f8ec0ff */
[----:B------:R-:W-:Y:S02]  /*4800*/  UPLOP3.LUT UP2, UPT, UPT, UPT, UPT, 0x40, 0x4 ;  /* 0x000000000004789c */ /* 0x000fe40003f4e870 */
[----:B------:R-:W-:Y:S01]  /*4810*/  UIADD3 UR38, UPT, UPT, UR21, 0x98, URZ ;  /* 0x0000009815267890 */ /* 0x000fe2000fffe0ff */
[----:B------:R-:W-:Y:S01]  /*4820*/  UMOV UR6, UR7 ;  /* 0x0000000700067c82 */ /* 0x000fe20008000000 */
[----:B------:R-:W-:Y:S01]  /*4830*/  UMOV UR39, UR9 ;  /* 0x0000000900277c82 */ /* 0x000fe20008000000 */
[----:B------:R-:W-:Y:S02]  /*4840*/  UISETP.GE.AND UP0, UPT, UR45, 0x1, UPT ;  /* 0x000000012d00788c */ /* 0x000fe4000bf06270 */
[----:B------:R-:W-:Y:S01]  /*4850*/  UISETP.NE.AND UP4, UPT, UR45, 0x1, UPT ;  /* 0x000000012d00788c */ /* 0x000fe2000bf85270 */
[----:B------:R-:W1:Y:S01]  /*4860*/  LDCU.64 UR22, c[0x0][0xb28] ;  /* 0x00016500ff1677ac */ /* 0x000e620008000a00 */
[----:B------:R-:W-:-:S02]  /*4870*/  UISETP.NE.AND UP6, UPT, UR15, 0x1, UPT ;  /* 0x000000010f00788c */ /* 0x000fc4000bfc5270 */
[----:B------:R-:W-:Y:S02]  /*4880*/  UISETP.NE.AND UP5, UPT, UR50, 0x1, UPT ;  /* 0x000000013200788c */ /* 0x000fe4000bfa5270 */
[----:B------:R-:W-:Y:S02]  /*4890*/  UIADD3 UR41, UPT, UPT, UR21, 0x80, URZ ;  /* 0x0000008015297890 */ /* 0x000fe4000fffe0ff */
[----:B------:R-:W-:Y:S02]  /*48a0*/  UIADD3 UR33, UPT, UPT, UR21, 0x88, URZ ;  /* 0x0000008815217890 */ /* 0x000fe4000fffe0ff */
[----:B------:R-:W-:Y:S02]  /*48b0*/  UIADD3 UR25, UPT, UPT, UR21, 0x90, URZ ;  /* 0x0000009015197890 */ /* 0x000fe4000fffe0ff */
[----:B------:R-:W-:Y:S02]  /*48c0*/  UPRMT UR38, UR46, 0x654, UR38 ;  /* 0x000006542e267896 */ /* 0x000fe40008000026 */
[----:B------:R-:W-:-:S02]  /*48d0*/  USHF.R.U32.HI UR47, URZ, UR49, UR6 ;  /* 0x00000031ff2f7299 */ /* 0x000fc40008011606 */
[----:B--2---:R-:W-:Y:S02]  /*48e0*/  USHF.R.U32.HI UR39, URZ, UR53, UR39 ;  /* 0x00000035ff277299 */ /* 0x004fe40008011627 */
[----:B------:R-:W-:-:S11]  /*48f0*/  UISETP.NE.AND UP3, UPT, UR4, 0x1, UPT ;  /* 0x000000010400788c */ /* 0x000fd6000bf65270 */
.L_x_100:
[C---:B------:R-:W-:Y:S02]  /*4900*/  LEA R12, R14.reuse, UR21, 0x3 ;  /* 0x000000150e0c7c11 */ /* 0x040fe4000f8e18ff */
[----:B------:R-:W-:Y:S02]  /*4910*/  SHF.L.U32 R0, R13, 0x1f, RZ ;  /* 0x0000001f0d007819 */ /* 0x000fe400000006ff */
[----:B------:R-:W-:Y:S02]  /*4920*/  LEA R8, R14, UR21, 0x4 ;  /* 0x000000150e087c11 */ /* 0x000fe4000f8e20ff */
[----:B--2---:R-:W2:Y:S02]  /*4930*/  SYNCS.PHASECHK.TRANS64.TRYWAIT P0, [R12+URZ+0xd0], R0 ;  /* 0x0000d0000c0075a7 */ /* 0x004ea400080011ff */
[----:B--2---:R-:W-:Y:S05]  /*4940*/  @!P0 BRA `(.L_x_90) ;  /* 0x0000006000888947 */ /* 0x004fea0003800000 */
.L_x_185:
[----:B------:R-:W3:Y:S01]  /*4950*/  LDS.128 R8, [R8+0x160] ;  /* 0x0001600008087984 */ /* 0x000ee20000000c00 */
[----:B------:R-:W-:Y:S01]  /*4960*/  UISETP.GE.AND UP0, UPT, UR45, 0x1, UPT ;  /* 0x000000012d00788c */ /* 0x000fe2000bf06270 */
[----:B------:R-:W-:Y:S01]  /*4970*/  @!PT LDS RZ, [RZ] ;  /* 0x00000000fffff984 */ /* 0x000fe20000000800 */
[----:B------:R-:W-:Y:S01]  /*4980*/  @!PT LDS RZ, [RZ] ;  /* 0x00000000fffff984 */ /* 0x000fe20000000800 */
[----:B------:R-:W-:Y:S01]  /*4990*/  @!PT LDS RZ, [RZ] ;  /* 0x00000000fffff984 */ /* 0x000fe20000000800 */
[----:B------:R-:W-:Y:S01]  /*49a0*/  @!PT LDS RZ, [RZ] ;  /* 0x00000000fffff984 */ /* 0x000fe20000000800 */
[----:B------:R1:W-:Y:S06]  /*49b0*/  MEMBAR.ALL.CTA ;  /* 0x0000000000007992 */ /* 0x0003ec0000008000 */
[----:B-1----:R-:W1:Y:S01]  /*49c0*/  FENCE.VIEW.ASYNC.S ;  /* 0x00000000000073c6 */ /* 0x002e620000000000 */
[----:B---3--:R-:W-:Y:S11]  /*49d0*/  LOP3.LUT P0, RZ, R10, 0x1, RZ, 0xc0, !PT ;  /* 0x000000010aff7812 */ /* 0x008ff6000780c0ff */
[----:B------:R-:W-:Y:S02]  /*49e0*/  @!UPT UIADD3 URZ, UPT, UPT, URZ, URZ, URZ ;  /* 0x000000fffffff290 */ /* 0x000fe4000fffe0ff */
[----:B-1----:R-:W-:Y:S01]  /*49f0*/  VOTEU.ANY UP1, P0 ;  /* 0x0000000000ff7886 */ /* 0x002fe20000020100 */
[----:B------:R-:W-:Y:S11]  /*4a00*/  PLOP3.LUT P0, PT, PT, PT, UP1, 0x80, 0x8 ;  /* 0x000000000008781c */ /* 0x000ff60003f0f018 */
[----:B------:R-:W-:Y:S02]  /*4a10*/  @!UPT UIADD3 URZ, UPT, UPT, URZ, URZ, URZ ;  /* 0x000000fffffff290 */ /* 0x000fe4000fffe0ff */
[----:B--2---:R-:W-:Y:S02]  /*4a20*/  @P0 SHF.R.U32.HI R0, RZ, 0x10, R9 ;  /* 0x00000010ff000819 */ /* 0x004fe40000011609 */
[----:B------:R-:W-:Y:S02]  /*4a30*/  @P0 MOV R6, R8 ;  /* 0x0000000800060202 */ /* 0x000fe40000000f00 */
[----:B------:R-:W-:Y:S01]  /*4a40*/  @P0 R2UR UR4, R0 ;  /* 0x00000000000402ca */ /* 0x000fe200000e0000 */
[----:B------:R-:W-:Y:S01]  /*4a50*/  VIADD R0, R12, 0xe0 ;  /* 0x000000e00c007836 */ /* 0x000fe20000000000 */
[----:B------:R-:W-:Y:S02]  /*4a60*/  @P0 LOP3.LUT R8, R9, 0xffff, RZ, 0xc0, !PT ;  /* 0x0000ffff09080812 */ /* 0x000fe400078ec0ff */
[----:B------:R-:W-:Y:S02]  /*4a70*/  @P0 R2UR UR6, R6 ;  /* 0x00000000060602ca */ /* 0x000fe400000e0000 */
[----:B------:R-:W-:Y:S02]  /*4a80*/  PRMT R0, RZ, 0x654, R0 ;  /* 0x00000654ff007816 */ /* 0x000fe40000000000 */
[----:B------:R-:W-:Y:S02]  /*4a90*/  @P0 R2UR UR5, R8 ;  /* 0x00000000080502ca */ /* 0x000fe400000e0000 */
[----:B------:R1:W-:Y:S03]  /*4aa0*/  SYNCS.ARRIVE.TRANS64.RED.A1T0 RZ, [R0+URZ], RZ ;  /* 0x000000ff00ff79a7 */ /* 0x0003e600081004ff */
[----:B------:R-:W-:Y:S04]  /*4ab0*/  @UP1 UMOV UR29, UR4 ;  /* 0x00000004001d1c82 */ /* 0x000fe80008000000 */
[----:B------:R-:W-:Y:S04]  /*4ac0*/  @UP1 UMOV UR14, UR6 ;  /* 0x00000006000e1c82 */ /* 0x000fe80008000000 */
[----:B------:R-:W-:Y:S01]  /*4ad0*/  @UP1 UMOV UR13, UR5 ;  /* 0x00000005000d1c82 */ /* 0x000fe20008000000 */
[----:B------:R-:W-:Y:S05]  /*4ae0*/  BRA.U !UP0, `(.L_x_91) ;  /* 0x0000000108a47547 */ /* 0x000fea000b800000 */
[----:B------:R-:W-:Y:S02]  /*4af0*/  UIMAD.WIDE.U32 UR16, UR13, UR51, URZ ;  /* 0x000000330d1072a5 */ /* 0x000fe4000f8e00ff */
[----:B------:R-:W-:Y:S02]  /*4b00*/  UIMAD.WIDE.U32 UR18, UR14, UR48, URZ ;  /* 0x000000300e1272a5 */ /* 0x000fe4000f8e00ff */
[----:B------:R-:W-:Y:S02]  /*4b10*/  USEL UR4, UR31, UR39, !UP5 ;  /* 0x000000271f047287 */ /* 0x000fe4000e800000 */
[----:B------:R-:W-:Y:S02]  /*4b20*/  USEL UR7, UR37, UR47, !UP6 ;  /* 0x0000002f25077287 */ /* 0x000fe4000f000000 */
[----:B------:R-:W-:Y:S02]  /*4b30*/  UIMAD.WIDE.U32 UR8, UR4, UR22, URZ ;  /* 0x00000016040872a5 */ /* 0x000fe4000f8e00ff */
[----:B------:R-:W-:Y:S01]  /*4b40*/  UIMAD.WIDE.U32 UR10, UR7, UR22, URZ ;  /* 0x00000016070a72a5 */ /* 0x000fe2000f8e00ff */
[----:B------:R-:W-:Y:S02]  /*4b50*/  UMOV UR5, UR17 ;  /* 0x0000001100057c82 */ /* 0x000fe40008000000 */
[----:B------:R-:W-:Y:S03]  /*4b60*/  USHF.R.U32.HI UR6, URZ, UR53, UR5 ;  /* 0x00000035ff067299 */ /* 0x000fe60008011605 */
[----:B------:R-:W-:Y:S01]  /*4b70*/  UMOV UR5, UR19 ;  /* 0x0000001300057c82 */ /* 0x000fe20008000000 */
[----:B------:R-:W-:Y:S02]  /*4b80*/  USEL UR6, UR13, UR6, !UP5 ;  /* 0x000000060d067287 */ /* 0x000fe4000e800000 */
[----:B------:R-:W-:Y:S03]  /*4b90*/  USHF.R.U32.HI UR12, URZ, UR49, UR5 ;  /* 0x00000031ff0c7299 */ /* 0x000fe60008011605 */
[----:B------:R-:W-:Y:S02]  /*4ba0*/  UMOV UR5, UR9 ;  /* 0x0000000900057c82 */ /* 0x000fe40008000000 */
[----:B------:R-:W-:Y:S03]  /*4bb0*/  @UP4 USHF.R.U32.HI UR4, URZ, UR23, UR5 ;  /* 0x00000017ff044299 */ /* 0x000fe60008011605 */
[----:B------:R-:W-:Y:S01]  /*4bc0*/  UMOV UR5, UR11 ;  /* 0x0000000b00057c82 */ /* 0x000fe20008000000 */
[----:B------:R-:W-:Y:S02]  /*4bd0*/  UIMAD UR4, UR45, UR4, URZ ;  /* 0x000000042d0472a4 */ /* 0x000fe4000f8e02ff */
[----:B------:R-:W-:Y:S02]  /*4be0*/  @UP4 USHF.R.U32.HI UR7, URZ, UR23, UR5 ;  /* 0x00000017ff074299 */ /* 0x000fe40008011605 */
[----:B------:R-:W-:Y:S02]  /*4bf0*/  UIMAD.WIDE.U32 UR10, UR6, UR22, URZ ;  /* 0x00000016060a72a5 */ /* 0x000fe4000f8e00ff */
[----:B------:R-:W-:Y:S02]  /*4c00*/  USEL UR5, UR14, UR12, !UP6 ;  /* 0x0000000c0e057287 */ /* 0x000fe4000f000000 */
[----:B------:R-:W-:Y:S02]  /*4c10*/  UIMAD UR8, UR45, UR7, URZ ;  /* 0x000000072d0872a4 */ /* 0x000fe4000f8e02ff */
[----:B------:R-:W-:Y:S03]  /*4c20*/  UISETP.GE.AND UP0, UPT, UR6, UR4, UPT ;  /* 0x000000040600728c */ /* 0x000fe6000bf06270 */
[----:B------:R-:W-:Y:S01]  /*4c30*/  UMOV UR4, UR11 ;  /* 0x0000000b00047c82 */ /* 0x000fe20008000000 */
[----:B------:R-:W-:Y:S02]  /*4c40*/  UISETP.GE.OR UP0, UPT, UR5, UR8, UP0 ;  /* 0x000000080500728c */ /* 0x000fe40008706670 */
[----:B------:R-:W-:Y:S02]  /*4c50*/  USHF.R.U32.HI UR4, URZ, UR23, UR4 ;  /* 0x00000017ff047299 */ /* 0x000fe40008011604 */
[----:B------:R-:W-:Y:S02]  /*4c60*/  UIMAD.WIDE.U32 UR8, UR5, UR22, URZ ;  /* 0x00000016050872a5 */ /* 0x000fe4000f8e00ff */
[----:B------:R-:W-:Y:S04]  /*4c70*/  USEL UR10, UR6, UR4, !UP4 ;  /* 0x00000004060a7287 */ /* 0x000fe8000e000000 */
[----:B------:R-:W-:Y:S01]  /*4c80*/  UIADD3 UR11, UPT, UPT, -UR10, URZ, URZ ;  /* 0x000000ff0a0b7290 */ /* 0x000fe2000fffe1ff */
[----:B------:R-:W-:Y:S02]  /*4c90*/  @!UP0 UMOV UR4, UR9 ;  /* 0x0000000900048c82 */ /* 0x000fe40008000000 */
[----:B------:R-:W-:Y:S02]  /*4ca0*/  @!UP0 USHF.R.U32.HI UR4, URZ, UR23, UR4 ;  /* 0x00000017ff048299 */ /* 0x000fe40008011604 */
[----:B------:R-:W-:Y:S02]  /*4cb0*/  UIMAD UR8, UR45, UR11, UR6 ;  /* 0x0000000b2d0872a4 */ /* 0x000fe4000f8e0206 */
[----:B------:R-:W-:Y:S04]  /*4cc0*/  @!UP0 USEL UR4, UR5, UR4, !UP4 ;  /* 0x0000000405048287 */ /* 0x000fe8000e000000 */
[----:B------:R-:W-:Y:S02]  /*4cd0*/  @!UP0 UIMAD UR7, UR7, UR8, UR4 ;  /* 0x00000008070782a4 */ /* 0x000fe4000f8e0204 */
[----:B------:R-:W-:Y:S02]  /*4ce0*/  @!UP0 UIADD3 UR9, UPT, UPT, UR10, -UR4, URZ ;  /* 0x800000040a098290 */ /* 0x000fe4000fffe0ff */
[----:B------:R-:W-:Y:S02]  /*4cf0*/  UIADD3 UR8, UPT, UPT, -UR6, URZ, URZ ;  /* 0x000000ff06087290 */ /* 0x000fe4000fffe1ff */
[----:B------:R-:W-:Y:S02]  /*4d00*/  UIADD3 UR4, UPT, UPT, -UR5, URZ, URZ ;  /* 0x000000ff05047290 */ /* 0x000fe4000fffe1ff */
[----:B------:R-:W-:Y:S03]  /*4d10*/  @!UP0 UIMAD UR6, UR9, UR45, UR5 ;  /* 0x0000002d090682a4 */ /* 0x000fe6000f8e0205 */
[----:B------:R-:W-:Y:S01]  /*4d20*/  @!UP0 UMOV UR5, UR7 ;  /* 0x0000000700058c82 */ /* 0x000fe20008000000 */
[----:B------:R-:W-:Y:S02]  /*4d30*/  UIMAD UR7, UR15, UR4, UR14 ;  /* 0x000000040f0772a4 */ /* 0x000fe4000f8e020e */
[----:B------:R-:W-:Y:S02]  /*4d40*/  UIMAD UR4, UR50, UR8, UR13 ;  /* 0x00000008320472a4 */ /* 0x000fe4000f8e020d */
[----:B------:R-:W-:Y:S02]  /*4d50*/  UIMAD UR14, UR5, UR15, UR7 ;  /* 0x0000000f050e72a4 */ /* 0x000fe4000f8e0207 */
[----:B------:R-:W-:Y:S11]  /*4d60*/  UIMAD UR13, UR6, UR50, UR4 ;  /* 0x00000032060d72a4 */ /* 0x000ff6000f8e0204 */
[----:B------:R-:W-:Y:S01]  /*4d70*/  @!UPT UIADD3 URZ, UPT, UPT, URZ, URZ, URZ ;  /* 0x000000fffffff290 */ /* 0x000fe2000fffe0ff */
.L_x_91:
[----:B------:R-:W2:Y:S01]  /*4d80*/  @!UP3 LDCU.128 UR8, c[0x0][0xb10] ;  /* 0x00016200ff08b7ac */ /* 0x000ea20008000c00 */
[C---:B----4-:R-:W-:Y:S02]  /*4d90*/  ISETP.NE.U32.AND P1, PT, R4.reuse, RZ, PT ;  /* 0x000000ff0400720c */ /* 0x050fe40003f25070 */
[----:B------:R-:W-:Y:S02]  /*4da0*/  ISETP.NE.U32.AND P0, PT, R4, RZ, PT ;  /* 0x000000ff0400720c */ /* 0x000fe40003f05070 */
[C---:B------:R-:W-:Y:S02]  /*4db0*/  ISETP.NE.AND.EX P1, PT, R5.reuse, RZ, PT, P1 ;  /* 0x000000ff0500720c */ /* 0x040fe40003f25310 */
[----:B------:R-:W-:Y:S01]  /*4dc0*/  ISETP.NE.AND.EX P0, PT, R5, RZ, PT, P0 ;  /* 0x000000ff0500720c */ /* 0x000fe20003f05300 */
[----:B------:R-:W3:Y:S01]  /*4dd0*/  @!UP3 LDCU UR5, c[0x0][0xb0c] ;  /* 0x00016180ff05b7ac */ /* 0x000ee20008000800 */
[----:B------:R-:W-:Y:S01]  /*4de0*/  SHF.L.U32 R9, R15, 0x1f, RZ ;  /* 0x0000001f0f097819 */ /* 0x000fe200000006ff */
[----:B------:R-:W-:Y:S02]  /*4df0*/  USHF.L.U32 UR42, UR30, 0x8, URZ ;  /* 0x000000081e2a7899 */ /* 0x000fe400080006ff */
[----:B------:R-:W-:Y:S02]  /*4e00*/  USHF.L.U32 UR43, UR20, 0x6, URZ ;  /* 0x00000006142b7899 */ /* 0x000fe400080006ff */
[----:B--2---:R-:W-:Y:S07]  /*4e10*/  UIMAD.WIDE.U32 UR6, UR14, UR8, URZ ;  /* 0x000000080e0672a5 */ /* 0x004fee000f8e00ff */
[----:B------:R-:W-:Y:S01]  /*4e20*/  @!UP3 UMOV UR4, UR7 ;  /* 0x000000070004bc82 */ /* 0x000fe20008000000 */
[----:B---3--:R-:W-:Y:S02]  /*4e30*/  @!UP3 UISETP.NE.AND UP0, UPT, UR5, 0x1, UPT ;  /* 0x000000010500b88c */ /* 0x008fe4000bf05270 */
[----:B------:R-:W-:Y:S02]  /*4e40*/  @!UP3 USHF.R.U32.HI UR4, URZ, UR9, UR4 ;  /* 0x00000009ff04b299 */ /* 0x000fe40008011604 */
[----:B------:R-:W-:Y:S02]  /*4e50*/  UIMAD.WIDE.U32 UR6, UR13, UR11, URZ ;  /* 0x0000000b0d0672a5 */ /* 0x000fe4000f8e00ff */
[----:B------:R-:W-:Y:S02]  /*4e60*/  @!UP3 USEL UR8, UR14, UR4, !UP0 ;  /* 0x000000040e08b287 */ /* 0x000fe4000c000000 */
[----:B------:R-:W-:Y:S03]  /*4e70*/  @!UP3 UISETP.NE.AND UP0, UPT, UR10, 0x1, UPT ;  /* 0x000000010a00b88c */ /* 0x000fe6000bf05270 */
[----:B------:R-:W-:Y:S02]  /*4e80*/  @!UP3 UMOV UR6, UR7 ;  /* 0x000000070006bc82 */ /* 0x000fe40008000000 */
[----:B------:R-:W2:Y:S02]  /*4e90*/  @!UP3 LDCU UR4, c[0x0][0xb20] ;  /* 0x00016400ff04b7ac */ /* 0x000ea40008000800 */
[----:B--2---:R-:W-:Y:S04]  /*4ea0*/  @!UP3 USHF.R.U32.HI UR6, URZ, UR4, UR6 ;  /* 0x00000004ff06b299 */ /* 0x004fe80008011606 */
[----:B------:R-:W-:Y:S04]  /*4eb0*/  @!UP3 USEL UR6, UR13, UR6, !UP0 ;  /* 0x000000060d06b287 */ /* 0x000fe8000c000000 */
[----:B------:R-:W-:Y:S02]  /*4ec0*/  @!UP3 UIADD3 UR4, UPT, UPT, -UR8, UR6, URZ ;  /* 0x000000060804b290 */ /* 0x000fe4000fffe1ff */
[----:B------:R-:W-:Y:S02]  /*4ed0*/  @!UP3 UIADD3 UR6, UPT, UPT, UR8, -UR6, URZ ;  /* 0x800000060806b290 */ /* 0x000fe4000fffe0ff */
[----:B------:R-:W-:Y:S02]  /*4ee0*/  @!UP3 UIMAD UR14, UR4, UR5, UR14 ;  /* 0x00000005040eb2a4 */ /* 0x000fe4000f8e020e */
[----:B------:R-:W-:Y:S01]  /*4ef0*/  @!UP3 UIMAD UR13, UR6, UR10, UR13 ;  /* 0x0000000a060db2a4 */ /* 0x000fe2000f8e020d */
[----:B------:R-:W-:Y:S11]  /*4f00*/  BRA.U UP2, `(.L_x_92) ;  /* 0x0000000102107547 */ /* 0x000ff6000b800000 */
[----:B------:R-:W-:Y:S04]  /*4f10*/  MOV R6, UR52 ;  /* 0x0000003400067c02 */ /* 0x000fe80008000f00 */
[----:B------:R-:W-:Y:S04]  /*4f20*/  SHF.L.U32 R6, R6, 0x1f, RZ ;  /* 0x0000001f06067819 */ /* 0x000fe800000006ff */
[----:B------:R-:W2:Y:S02]  /*4f30*/  SYNCS.PHASECHK.TRANS64.TRYWAIT P2, [UR21+0xc8], R6 ;  /* 0x0000c806ff0075a7 */ /* 0x000ea40008041115 */
[----:B--2---:R-:W-:Y:S05]  /*4f40*/  @!P2 BRA `(.L_x_93) ;  /* 0x0000005c001ca947 */ /* 0x004fea0003800000 */
.L_x_92:
[----:B------:R-:W-:Y:S05]  /*4f50*/  @!P1 BRA `(.L_x_94) ;  /* 0x0000000000309947 */ /* 0x000fea0003800000 */
[----:B------:R-:W-:Y:S01]  /*4f60*/  ISETP.NE.U32.AND P1, PT, R2, RZ, PT ;  /* 0x000000ff0200720c */ /* 0x000fe20003f25070 */
[----:B------:R-:W2:Y:S01]  /*4f70*/  LDCU.64 UR4, c[0x0][0x358] ;  /* 0x00006b00ff0477ac */ /* 0x000ea20008000a00 */
[----:B------:R-:W-:Y:S02]  /*4f80*/  IMAD.MOV.U32 R76, RZ, RZ, 0x1 ;  /* 0x00000001ff4c7424 */ /* 0x000fe400078e00ff */
[----:B------:R-:W-:Y:S11]  /*4f90*/  ISETP.NE.AND.EX P1, PT, R3, RZ, PT, P1 ;  /* 0x000000ff0300720c */ /* 0x000ff60003f25310 */
[----:B------:R-:W-:Y:S02]  /*4fa0*/  @!UPT UIADD3 URZ, UPT, UPT, URZ, URZ, URZ ;  /* 0x000000fffffff290 */ /* 0x000fe4000fffe0ff */
[----:B------:R-:W3:Y:S01]  /*4fb0*/  @P1 LDC.64 R10, c[0x0][0x888] ;  /* 0x00022200ff0a1b82 */ /* 0x000ee20000000a00 */
[----:B-1----:R-:W-:Y:S04]  /*4fc0*/  @P1 IMAD R0, R4, UR36, RZ ;  /* 0x0000002404001c24 */ /* 0x002fe8000f8e02ff */
[----:B---3--:R-:W-:Y:S04]  /*4fd0*/  @P1 IMAD.WIDE R10, R0, 0x4, R10 ;  /* 0x00000004000a1825 */ /* 0x008fe800078e020a */
[----:B------:R-:W-:Y:S01]  /*4fe0*/  HFMA2 R0, -RZ, RZ, 0, 5.9604644775390625e-08 ;  /* 0x00000001ff007431 */ /* 0x000fe200000001ff */
[----:B--2--5:R2:W5:Y:S04]  /*4ff0*/  @P1 LDG.E R40, desc[UR4][R10.64] ;  /* 0x000000040a281981 */ /* 0x024568000c1e1900 */
[----:B------:R-:W-:Y:S01]  /*5000*/  @!P1 PRMT R76, R0, 0x7610, R76 ;  /* 0x00007610004c9816 */ /* 0x000fe2000000004c */
[----:B--2---:R-:W3:Y:S06]  /*5010*/  @!P1 LDC R40, c[0x0][0x880] ;  /* 0x00022000ff289b82 */ /* 0x004eec0000000800 */
.L_x_94:
[----:B---3-5:R-:W-:Y:S01]  /*5020*/  @!P0 ISETP.EQ.AND P1, PT, R40, RZ, PT ;  /* 0x000000ff2800820c */ /* 0x028fe20003f22270 */
[----:B------:R-:W-:Y:S01]  /*5030*/  @!UPT UIADD3 URZ, UPT, UPT, URZ, URZ, URZ ;  /* 0x000000fffffff290 */ /* 0x000fe2000fffe0ff */
[----:B------:R-:W-:Y:S11]  /*5040*/  @!P0 BRA `(.L_x_95) ;  /* 0x0000000000188947 */ /* 0x000ff60003800000 */
[----:B------:R-:W-:Y:S02]  /*5050*/  LOP3.LUT P0, RZ, R76, 0xff, RZ, 0xc0, !PT ;  /* 0x000000ff4cff7812 */ /* 0x000fe4000780c0ff */
[----:B------:R-:W-:Y:S04]  /*5060*/  ISETP.NE.U32.AND P1, PT, R2, RZ, PT ;  /* 0x000000ff0200720c */ /* 0x000fe80003f25070 */
[----:B------:R-:W-:Y:S04]  /*5070*/  ISETP.NE.AND.EX P1, PT, R3, RZ, PT, P1 ;  /* 0x000000ff0300720c */ /* 0x000fe80003f25310 */
[----:B------:R-:W-:Y:S03]  /*5080*/  PLOP3.LUT P1, PT, P1, PT, PT, 0x8, 0x80 ;  /* 0x000000000080781c */ /* 0x000fe60000f2e170 */
[----:B------:R-:W-:Y:S11]  /*5090*/  @P0 ISETP.EQ.AND P1, PT, R40, RZ, PT ;  /* 0x000000ff2800020c */ /* 0x000ff60003f22270 */
[----:B------:R-:W-:Y:S02]  /*50a0*/  @!UPT UIADD3 URZ, UPT, UPT, URZ, URZ, URZ ;  /* 0x000000fffffff290 */ /* 0x000fe4000fffe0ff */
.L_x_95:
[----:B------:R-:W2:Y:S01]  /*50b0*/  SYNCS.PHASECHK.TRANS64.TRYWAIT P2, [UR21+0xa0], R9 ;  /* 0x0000a009ff0075a7 */ /* 0x000ea20008041115 */
[----:B------:R-:W-:Y:S04]  /*50c0*/  ELECT P0, URZ, PT ;  /* 0x0000000000ff782f */ /* 0x000fe80003800000 */
[----:B------:R-:W-:Y:S11]  /*50d0*/  PLOP3.LUT P1, PT, P1, P0, PT, 0xf2, 0x2f ;  /* 0x00000000002f781c */ /* 0x000ff60000f21e72 */
[----:B------:R-:W-:Y:S02]  /*50e0*/  @!UPT UIADD3 URZ, UPT, UPT, URZ, URZ, URZ ;  /* 0x000000fffffff290 */ /* 0x000fe4000fffe0ff */
[----:B------:R-:W-:Y:S05]  /*50f0*/  @!P1 IADD3 R8, P0, PT, R16, 0x580, RZ ;  /* 0x0000058010089810 */ /* 0x000fea0007f1e0ff */
[----:B-1----:R-:W-:Y:S01]  /*5100*/  @!P1 IMAD.X R6, RZ, RZ, R17, P0 ;  /* 0x000000ffff069224 */ /* 0x002fe200000e0611 */
[----:B--2---:R-:W-:Y:S07]  /*5110*/  @!P2 BRA `(.L_x_96) ;  /* 0x0000005800c0a947 */ /* 0x004fee0003800000 */
.L_x_188:
[----:B------:R-:W-:Y:S01]  /*5120*/  @!P1 R2UR UR5, R8 ;  /* 0x00000000080592ca */ /* 0x000fe200000e0000 */
[----:B------:R-:W-:Y:S01]  /*5130*/  VOTEU.ALL UP0, P1 ;  /* 0x0000000000ff7886 */ /* 0x000fe20000800000 */
[----:B------:R-:W-:Y:S01]  /*5140*/  @!P1 R2UR UR4, R6 ;  /* 0x00000000060492ca */ /* 0x000fe200000e0000 */
[----:B------:R-:W-:Y:S01]  /*5150*/  UMOV UR16, 0x0 ;  /* 0x0000000000107882 */ /* 0x000fe20000000000 */
[----:B------:R-:W-:Y:S01]  /*5160*/  UMOV UR17, 0x10000000 ;  /* 0x1000000000117882 */ /* 0x000fe20000000000 */
[----:B------:R-:W-:Y:S01]  /*5170*/  UMOV UR44, UR36 ;  /* 0x00000024002c7c82 */ /* 0x000fe20008000000 */
[----:B------:R-:W-:Y:S01]  /*5180*/  @!UP0 UIADD3 UR40, UPT, UPT, UR21, 0x200, URZ ;  /* 0x0000020015288890 */ /* 0x000fe2000fffe0ff */
[----:B-1----:R-:W-:Y:S01]  /*5190*/  @!P1 IMAD.MOV.U32 R0, RZ, RZ, 0x1000 ;  /* 0x00001000ff009424 */ /* 0x002fe200078e00ff */
[----:B------:R-:W-:Y:S01]  /*51a0*/  @!UP0 UIADD3 UR10, UPT, UPT, UR42, 0x80, URZ ;  /* 0x000000802a0a8890 */ /* 0x000fe2000fffe0ff */
[----:B------:R-:W-:Y:S01]  /*51b0*/  @!P1 IADD3 R8, P0, PT, R16, 0x580, RZ ;  /* 0x0000058010089810 */ /* 0x000fe20007f1e0ff */
[----:B------:R-:W-:Y:S01]  /*51c0*/  @!UP0 UIADD3 UR8, UPT, UPT, UR21, 0xa00, URZ ;  /* 0x00000a0015088890 */ /* 0x000fe2000fffe0ff */
[----:B------:R-:W-:Y:S02]  /*51d0*/  VOTEU.ALL UP0, P1 ;  /* 0x0000000000ff7886 */ /* 0x000fe40000800000 */
[----:B------:R-:W-:Y:S01]  /*51e0*/  IMAD.U32 R10, RZ, RZ, UR5 ;  /* 0x00000005ff0a7e24 */ /* 0x000fe2000f8e00ff */
[----:B------:R-:W-:Y:S01]  /*51f0*/  UMOV UR9, UR41 ;  /* 0x0000002900097c82 */ /* 0x000fe20008000000 */
[----:B------:R-:W-:Y:S01]  /*5200*/  IMAD.U32 R11, RZ, RZ, UR4 ;  /* 0x00000004ff0b7e24 */ /* 0x000fe2000f8e00ff */
[----:B------:R-:W-:Y:S01]  /*5210*/  UMOV UR11, UR43 ;  /* 0x0000002b000b7c82 */ /* 0x000fe20008000000 */
[----:B------:R-:W-:Y:S01]  /*5220*/  UMOV UR12, UR36 ;  /* 0x00000024000c7c82 */ /* 0x000fe20008000000 */
[----:B------:R-:W-:Y:S01]  /*5230*/  @!P1 R2UR UR4, R10 ;  /* 0x000000000a0492ca */ /* 0x000fe200000e0000 */
[----:B------:R-:W-:Y:S01]  /*5240*/  UPRMT UR6, UR46, 0x654, UR41 ;  /* 0x000006542e067896 */ /* 0x000fe20008000029 */
[----:B------:R-:W-:Y:S01]  /*5250*/  @!P1 R2UR UR5, R11 ;  /* 0x000000000b0592ca */ /* 0x000fe200000e0000 */
[----:B------:R-:W-:Y:S11]  /*5260*/  @!P1 IMAD.X R6, RZ, RZ, R17, P0 ;  /* 0x000000ffff069224 */ /* 0x000ff600000e0611 */
[----:B------:R-:W-:Y:S01]  /*5270*/  @!UPT UIADD3 URZ, UPT, UPT, URZ, URZ, URZ ;  /* 0x000000fffffff290 */ /* 0x000fe2000fffe0ff */
[----:B------:R1:W-:Y:S01]  /*5280*/  @!UP0 UTMALDG.3D [UR40], [UR4], desc[UR16] ;  /* 0x00001028040085b4 */ /* 0x0003e20008011000 */
[----:B------:R-:W-:Y:S05]  /*5290*/  VOTEU.ALL UP0, P1 ;  /* 0x0000000000ff7886 */ /* 0x000fea0000800000 */
[----:B------:R1:W-:Y:S01]  /*52a0*/  @!UP0 UTMALDG.3D [UR8], [UR4], desc[UR16] ;  /* 0x00001008040085b4 */ /* 0x0003e20008011000 */
[----:B------:R1:W-:Y:S01]  /*52b0*/  @!P1 SYNCS.ARRIVE.TRANS64.RED.A0TR RZ, [UR21+0x80], R0 ;  /* 0x00008000ffff99a7 */ /* 0x0003e20008300415 */
[----:B------:R-:W-:Y:S01]  /*52c0*/  SYNCS.ARRIVE.TRANS64.RED.A1T0 RZ, [UR6], RZ ;  /* 0x000000ffffff79a7 */ /* 0x000fe20008100406 */
[----:B------:R-:W2:Y:S02]  /*52d0*/  SYNCS.PHASECHK.TRANS64.TRYWAIT P2, [UR21+0xa8], R9 ;  /* 0x0000a809ff0075a7 */ /* 0x000ea40008041115 */
[----:B-12---:R-:W-:Y:S05]  /*52e0*/  @!P2 BRA `(.L_x_97) ;  /* 0x000000580064a947 */ /* 0x006fea0003800000 */
.L_x_190:
        /* <DEDUP_REMOVED lines=10> */
[----:B------:R-:W-:Y:S02]  /*5390*/  @!UP0 UIADD3 UR10, UPT, UPT, UR42, 0xa0, URZ ;  /* 0x000000a02a0a8890 */ /* 0x000fe4000fffe0ff */
[----:B------:R-:W-:Y:S01]  /*53a0*/  @!UP0 UIADD3 UR8, UPT, UPT, UR21, 0x1a00, URZ ;  /* 0x00001a0015088890 */ /* 0x000fe2000fffe0ff */
[----:B------:R-:W-:Y:S01]  /*53b0*/  IMAD.U32 R10, RZ, RZ, UR5 ;  /* 0x00000005ff0a7e24 */ /* 0x000fe2000f8e00ff */
[----:B------:R-:W-:Y:S01]  /*53c0*/  VOTEU.ALL UP0, P1 ;  /* 0x0000000000ff7886 */ /* 0x000fe20000800000 */
[----:B------:R-:W-:Y:S01]  /*53d0*/  IMAD.U32 R11, RZ, RZ, UR4 ;  /* 0x00000004ff0b7e24 */ /* 0x000fe2000f8e00ff */
[----:B------:R-:W-:Y:S01]  /*53e0*/  UMOV UR9, UR33 ;  /* 0x0000002100097c82 */ /* 0x000fe20008000000 */
[----:B------:R-:W-:Y:S01]  /*53f0*/  UMOV UR11, UR43 ;  /* 0x0000002b000b7c82 */ /* 0x000fe20008000000 */
[----:B------:R-:W-:Y:S01]  /*5400*/  @!P1 R2UR UR4, R10 ;  /* 0x000000000a0492ca */ /* 0x000fe200000e0000 */
[----:B------:R-:W-:Y:S01]  /*5410*/  UMOV UR12, UR36 ;  /* 0x00000024000c7c82 */ /* 0x000fe20008000000 */
[----:B------:R-:W-:Y:S01]  /*5420*/  @!P1 R2UR UR5, R11 ;  /* 0x000000000b0592ca */ /* 0x000fe200000e0000 */
[----:B------:R-:W-:Y:S01]  /*5430*/  UPRMT UR6, UR46, 0x654, UR33 ;  /* 0x000006542e067896 */ /* 0x000fe20008000021 */
[----:B------:R-:W-:Y:S11]  /*5440*/  @!P1 IMAD.X R6, RZ, RZ, R17, P0 ;  /* 0x000000ffff069224 */ /* 0x000ff600000e0611 */
[----:B------:R1:W-:Y:S01]  /*5450*/  @!UP0 UTMALDG.3D [UR32], [UR4], desc[UR16] ;  /* 0x00001020040085b4 */ /* 0x0003e20008011000 */
[----:B------:R-:W-:Y:S05]  /*5460*/  VOTEU.ALL UP0, P1 ;  /* 0x0000000000ff7886 */ /* 0x000fea0000800000 */
[----:B------:R1:W-:Y:S01]  /*5470*/  @!UP0 UTMALDG.3D [UR8], [UR4], desc[UR16] ;  /* 0x00001008040085b4 */ /* 0x0003e20008011000 */
[----:B------:R1:W-:Y:S01]  /*5480*/  @!P1 SYNCS.ARRIVE.TRANS64.RED.A0TR RZ, [UR21+0x88], R0 ;  /* 0x00008800ffff99a7 */ /* 0x0003e20008300415 */
[----:B------:R-:W-:Y:S01]  /*5490*/  SYNCS.ARRIVE.TRANS64.RED.A1T0 RZ, [UR6], RZ ;  /* 0x000000ffffff79a7 */ /* 0x000fe20008100406 */
[----:B------:R-:W2:Y:S02]  /*54a0*/  SYNCS.PHASECHK.TRANS64.TRYWAIT P2, [UR21+0xb0], R9 ;  /* 0x0000b009ff0075a7 */ /* 0x000ea40008041115 */
[----:B-12---:R-:W-:Y:S05]  /*54b0*/  @!P2 BRA `(.L_x_98) ;  /* 0x000000580008a947 */ /* 0x006fea0003800000 */
.L_x_192:
        /* <DEDUP_REMOVED lines=9> */
[----:B------:R-:W-:Y:S01]  /*5550*/  VIADD R14, R14, 0x1 ;  /* 0x000000010e0e7836 */ /* 0x000fe20000000000 */
        /* <DEDUP_REMOVED lines=10> */
[----:B------:R-:W-:Y:S01]  /*5600*/  UMOV UR12, UR36 ;  /* 0x00000024000c7c82 */ /* 0x000fe20008000000 */
[----:B------:R-:W-:Y:S11]  /*5610*/  UPRMT UR6, UR46, 0x654, UR25 ;  /* 0x000006542e067896 */ /* 0x000ff60008000019 */
[----:B------:R1:W-:Y:S01]  /*5620*/  @!UP0 UTMALDG.3D [UR24], [UR4], desc[UR16] ;  /* 0x00001018040085b4 */ /* 0x0003e20008011000 */
[----:B------:R-:W-:Y:S05]  /*5630*/  VOTEU.ALL UP0, P1 ;  /* 0x0000000000ff7886 */ /* 0x000fea0000800000 */
[----:B------:R1:W-:Y:S01]  /*5640*/  @!UP0 UTMALDG.3D [UR8], [UR4], desc[UR16] ;  /* 0x00001008040085b4 */ /* 0x0003e20008011000 */
[----:B------:R1:W-:Y:S01]  /*5650*/  @!P1 SYNCS.ARRIVE.TRANS64.RED.A0TR RZ, [UR21+0x90], R0 ;  /* 0x00009000ffff99a7 */ /* 0x0003e20008300415 */
[----:B------:R-:W-:Y:S01]  /*5660*/  SYNCS.ARRIVE.TRANS64.RED.A1T0 RZ, [UR6], RZ ;  /* 0x000000ffffff79a7 */ /* 0x000fe20008100406 */
[----:B------:R-:W2:Y:S02]  /*5670*/  SYNCS.PHASECHK.TRANS64.TRYWAIT P0, [UR21+0xb8], R9 ;  /* 0x0000b809ff0075a7 */ /* 0x000ea40008001115 */
[----:B-12---:R-:W-:Y:S05]  /*5680*/  @!P0 BRA `(.L_x_99) ;  /* 0x0000005400ac8947 */ /* 0x006fea0003800000 */
.L_x_194:
[----:B------:R-:W-:Y:S01]  /*5690*/  UIADD3 UR30, UPT, UPT, UR13, UR63, URZ ;  /* 0x0000003f0d1e7290 */ /* 0x000fe2000fffe0ff */
[----:B------:R-:W-:Y:S01]  /*56a0*/  @!P1 IADD3 R6, P0, PT, R16, 0x580, RZ ;  /* 0x0000058010069810 */ /* 0x000fe20007f1e0ff */
[----:B------:R-:W-:Y:S01]  /*56b0*/  UPLOP3.LUT UP2, UPT, UPT, UPT, UPT, 0x80, 0x8 ;  /* 0x000000000008789c */ /* 0x000fe20003f4f070 */
[----:B------:R-:W-:Y:S01]  /*56c0*/  R2UR UR24, R78 ;  /* 0x000000004e1872ca */ /* 0x000fe200000e0000 */
[----:B------:R-:W-:Y:S01]  /*56d0*/  VOTEU.ALL UP0, P1 ;  /* 0x0000000000ff7886 */ /* 0x000fe20000800000 */
[----:B------:R-:W-:Y:S01]  /*56e0*/  @!P1 R2UR UR5, R6 ;  /* 0x00000000060592ca */ /* 0x000fe200000e0000 */
[----:B-1----:R-:W-:Y:S01]  /*56f0*/  @!P1 IMAD.X R0, RZ, RZ, R17, P0 ;  /* 0x000000ffff009224 */ /* 0x002fe200000e0611 */
[----:B------:R-:W-:Y:S01]  /*5700*/  UMOV UR6, 0x0 ;  /* 0x0000000000067882 */ /* 0x000fe20000000000 */
[----:B------:R-:W-:Y:S01]  /*5710*/  UMOV UR7, 0x10000000 ;  /* 0x1000000000077882 */ /* 0x000fe20000000000 */
[----:B------:R-:W-:Y:S01]  /*5720*/  @!UP0 UIADD3 UR18, UPT, UPT, UR42, 0x60, URZ ;  /* 0x000000602a128890 */ /* 0x000fe2000fffe0ff */
[----:B------:R-:W-:Y:S01]  /*5730*/  ISETP.NE.AND P0, PT, R14, 0x2, PT ;  /* 0x000000020e00780c */ /* 0x000fe20003f05270 */
[----:B------:R-:W-:Y:S01]  /*5740*/  @!UP0 UIADD3 UR16, UPT, UPT, UR21, 0x3200, URZ ;  /* 0x0000320015108890 */ /* 0x000fe2000fffe0ff */
[----:B------:R-:W-:Y:S01]  /*5750*/  @!P1 R2UR UR4, R0 ;  /* 0x00000000000492ca */ /* 0x000fe200000e0000 */
[----:B------:R-:W-:Y:S01]  /*5760*/  @!UP0 UIADD3 UR17, UPT, UPT, UR21, 0x98, URZ ;  /* 0x0000009815118890 */ /* 0x000fe2000fffe0ff */
[----:B------:R-:W-:Y:S01]  /*5770*/  SEL R0, RZ, 0x1, P0 ;  /* 0x00000001ff007807 */ /* 0x000fe20000000000 */
[----:B------:R-:W-:Y:S01]  /*5780*/  @!UP0 UIADD3 UR10, UPT, UPT, UR42, 0xe0, URZ ;  /* 0x000000e02a0a8890 */ /* 0x000fe2000fffe0ff */
[----:B------:R-:W-:Y:S01]  /*5790*/  LOP3.LUT R15, R15, 0x1, RZ, 0x3c, !PT ;  /* 0x000000010f0f7812 */ /* 0x000fe200078e3cff */
[----:B------:R-:W-:Y:S01]  /*57a0*/  @!UP0 UIADD3 UR8, UPT, UPT, UR21, 0x3a00, URZ ;  /* 0x00003a0015088890 */ /* 0x000fe2000fffe0ff */
[----:B------:R-:W-:Y:S01]  /*57b0*/  IMAD.U32 R8, RZ, RZ, UR5 ;  /* 0x00000005ff087e24 */ /* 0x000fe2000f8e00ff */
[----:B------:R-:W-:Y:S01]  /*57c0*/  VOTEU.ALL UP0, P1 ;  /* 0x0000000000ff7886 */ /* 0x000fe20000800000 */
[----:B------:R-:W-:Y:S01]  /*57d0*/  UMOV UR19, UR43 ;  /* 0x0000002b00137c82 */ /* 0x000fe20008000000 */
[----:B------:R-:W-:Y:S01]  /*57e0*/  UMOV UR20, UR36 ;  /* 0x0000002400147c82 */ /* 0x000fe20008000000 */
[----:B------:R-:W-:Y:S01]  /*57f0*/  UMOV UR11, UR43 ;  /* 0x0000002b000b7c82 */ /* 0x000fe20008000000 */
[----:B------:R-:W-:Y:S01]  /*5800*/  UMOV UR12, UR36 ;  /* 0x00000024000c7c82 */ /* 0x000fe20008000000 */
[----:B------:R-:W-:Y:S01]  /*5810*/  UMOV UR9, UR17 ;  /* 0x0000001100097c82 */ /* 0x000fe20008000000 */
[----:B------:R-:W-:Y:S01]  /*5820*/  IMAD.U32 R9, RZ, RZ, UR4 ;  /* 0x00000004ff097e24 */ /* 0x000fe2000f8e00ff */
[----:B------:R-:W-:Y:S01]  /*5830*/  @!P1 R2UR UR4, R8 ;  /* 0x00000000080492ca */ /* 0x000fe200000e0000 */
[----:B------:R-:W-:Y:S01]  /*5840*/  UMOV UR36, UR29 ;  /* 0x0000001d00247c82 */ /* 0x000fe20008000000 */
[----:B------:R-:W-:Y:S02]  /*5850*/  LOP3.LUT R13, R13, R0, RZ, 0x3c, !PT ;  /* 0x000000000d0d7212 */ /* 0x000fe400078e3cff */
[----:B------:R-:W-:Y:S02]  /*5860*/  @!P1 R2UR UR5, R9 ;  /* 0x00000000090592ca */ /* 0x000fe400000e0000 */
[----:B------:R-:W-:Y:S11]  /*5870*/  SEL R14, R14, RZ, P0 ;  /* 0x000000ff0e0e7207 */ /* 0x000ff60000000000 */
[----:B------:R1:W-:Y:S01]  /*5880*/  @!UP0 UTMALDG.3D [UR16], [UR4], desc[UR6] ;  /* 0x00000610040085b4 */ /* 0x0003e20008011000 */
[----:B------:R-:W-:Y:S05]  /*5890*/  VOTEU.ALL UP0, P1 ;  /* 0x0000000000ff7886 */ /* 0x000fea0000800000 */
[----:B------:R2:W-:Y:S01]  /*58a0*/  @!UP0 UTMALDG.3D [UR8], [UR4], desc[UR6] ;  /* 0x00000608040085b4 */ /* 0x0005e20008011000 */
[----:B------:R2:W-:Y:S01]  /*58b0*/  @!P1 SYNCS.ARRIVE.TRANS64.RED.A0TR RZ, [UR21+0x98], R7 ;  /* 0x00009807ffff99a7 */ /* 0x0005e20008300415 */
[----:B------:R-:W-:Y:S01]  /*58c0*/  SYNCS.ARRIVE.TRANS64.RED.A1T0 RZ, [UR38], RZ ;  /* 0x000000ffffff79a7 */ /* 0x000fe20008100426 */
[----:B-1----:R-:W-:Y:S01]  /*58d0*/  UIADD3 UR20, UPT, UPT, UR14, UR24, URZ ;  /* 0x000000180e147290 */ /* 0x002fe2000fffe0ff */
[----:B------:R-:W-:Y:S11]  /*58e0*/  BRA.U UP1, `(.L_x_100) ;  /* 0xfffffff101047547 */ /* 0x000ff6000b83ffff */
[----:B------:R-:W-:-:S04]  /*58f0*/  SHF.L.U32 R2, R15, 0x1f, RZ ;  /* 0x0000001f0f027819 */ /* 0x000fc800000006ff */
[----:B------:R-:W1:Y:S02]  /*5900*/  SYNCS.PHASECHK.TRANS64.TRYWAIT P0, [UR21+0xa0], R2 ;  /* 0x0000a002ff0075a7 */ /* 0x000e640008001115 */
[----:B-1----:R-:W-:Y:S05]  /*5910*/  @!P0 BRA `(.L_x_101) ;  /* 0x0000005400208947 */ /* 0x002fea0003800000 */
.L_x_196:
[----:B------:R-:W3:Y:S02]  /*5920*/  SYNCS.PHASECHK.TRANS64.TRYWAIT P0, [UR21+0xa8], R2 ;  /* 0x0000a802ff0075a7 */ /* 0x000ee40008001115 */
[----:B---3--:R-:W-:Y:S05]  /*5930*/  @!P0 BRA `(.L_x_102) ;  /* 0x0000005400308947 */ /* 0x008fea0003800000 */
.L_x_198:
[----:B------:R-:W3:Y:S02]  /*5940*/  SYNCS.PHASECHK.TRANS64.TRYWAIT P0, [UR21+0xb0], R2 ;  /* 0x0000b002ff0075a7 */ /* 0x000ee40008001115 */
[----:B---3--:R-:W-:Y:S05]  /*5950*/  @!P0 BRA `(.L_x_103) ;  /* 0x0000005400408947 */ /* 0x008fea0003800000 */
.L_x_200:
[----:B-1----:R-:W-:-:S07]  /*5960*/  MOV R0, UR21 ;  /* 0x0000001500007c02 */ /* 0x002fce0008000f00 */
.L_x_104:
[----:B-1----:R-:W-:-:S04]  /*5970*/  SHF.L.U32 R2, R15, 0x1f, RZ ;  /* 0x0000001f0f027819 */ /* 0x002fc800000006ff */
[----:B------:R1:W3:Y:S03]  /*5980*/  SYNCS.PHASECHK.TRANS64.TRYWAIT P0, [R0+URZ+0xb8], R2 ;  /* 0x0000b802000075a7 */ /* 0x0002e600080011ff */
[----:B---3--:R-:W-:Y:S05]  /*5990*/  @!P0 NANOSLEEP.SYNCS 0x989680 ;  /* 0x009896800000895d */ /* 0x008fea0003900000 */
[----:B------:R-:W3:Y:S02]  /*59a0*/  @!P0 SYNCS.PHASECHK.TRANS64 P0, [R0+URZ+0xb8], R2 ;  /* 0x0000b802000085a7 */ /* 0x000ee400080010ff */
[----:B--23--:R-:W-:Y:S05]  /*59b0*/  @P0 EXIT ;  /* 0x000000000000094d */ /* 0x00cfea0003800000 */
[----:B------:R-:W-:Y:S05]  /*59c0*/  BRA `(.L_x_104) ;  /* 0xfffffffc00e87947 */ /* 0x000fea000383ffff */
.L_x_89:
[----:B------:R-:W-:-:S06]  /*59d0*/  UISETP.GE.AND UP0, UPT, UR18, 0x4, UPT ;  /* 0x000000041200788c */ /* 0x000fcc000bf06270 */
[----:B------:R-:W-:-:S13]  /*59e0*/  PLOP3.LUT P0, PT, PT, PT, UP0, 0x80, 0x8 ;  /* 0x000000000008781c */ /* 0x000fda0003f0f008 */
[----:B------:R-:W-:Y:S05]  /*59f0*/  @!P0 EXIT ;  /* 0x000000000000894d */ /* 0x000fea0003800000 */
[----:B------:R-:W-:Y:S01]  /*5a00*/  BAR.SYNC.DEFER_BLOCKING 0x6, 0xa0 ;  /* 0x0182800000007b1d */ /* 0x000fe20000010000 */
[----:B------:R-:W-:Y:S01]  /*5a10*/  IMAD.SHL.U32 R75, R87, 0x20, RZ ;  /* 0x00000020574b7824 */ /* 0x000fe200078e00ff */
[----:B------:R-:W-:Y:S01]  /*5a20*/  CS2R R84, SRZ ;  /* 0x0000000000547805 */ /* 0x000fe2000001ff00 */
[----:B------:R-:W-:Y:S01]  /*5a30*/  IMAD.SHL.U32 R5, R77, 0x200000, RZ ;  /* 0x002000004d057824 */ /* 0x000fe200078e00ff */
[----:B------:R-:W-:Y:S01]  /*5a40*/  CS2R R82, SRZ ;  /* 0x0000000000527805 */ /* 0x000fe2000001ff00 */
[C---:B------:R-:W-:Y:S01]  /*5a50*/  IMAD.U32 R37, R87.reuse, 0x10000, RZ ;  /* 0x0001000057257824 */ /* 0x040fe200078e00ff */
[----:B------:R-:W-:Y:S02]  /*5a60*/  UMOV UR43, 0x400 ;  /* 0x00000400002b7882 */ /* 0x000fe40000000000 */
[----:B------:R-:W1:Y:S01]  /*5a70*/  LDC.64 R72, c[0x0][0x8b0] ;  /* 0x00022c00ff487b82 */ /* 0x000e620000000a00 */
[----:B------:R-:W-:Y:S01]  /*5a80*/  ULEA UR43, UR46, UR43, 0x18 ;  /* 0x0000002b2e2b7291 */ /* 0x000fe2000f8ec0ff */
[----:B------:R-:W-:Y:S01]  /*5a90*/  IMAD.SHL.U32 R4, R87, 0x4, RZ ;  /* 0x0000000457047824 */ /* 0x000fe200078e00ff */
[----:B------:R-:W-:Y:S01]  /*5aa0*/  LOP3.LUT R7, R75, 0x80, RZ, 0xc0, !PT ;  /* 0x000000804b077812 */ /* 0x000fe200078ec0ff */
[----:B------:R-:W-:Y:S01]  /*5ab0*/  IMAD.SHL.U32 R6, R77, 0x400, RZ ;  /* 0x000004004d067824 */ /* 0x000fe200078e00ff */
[----:B------:R-:W-:Y:S01]  /*5ac0*/  LOP3.LUT R74, R75, 0xb60, RZ, 0xc0, !PT ;  /* 0x00000b604b4a7812 */ /* 0x000fe200078ec0ff */
[----:B------:R-:W-:Y:S01]  /*5ad0*/  UIADD3 UR4, UPT, UPT, UR43, 0x4200, URZ ;  /* 0x000042002b047890 */ /* 0x000fe2000fffe0ff */
[----:B------:R-:W-:Y:S01]  /*5ae0*/  LOP3.LUT R5, R5, 0x200000, RZ, 0xc0, !PT ;  /* 0x0020000005057812 */ /* 0x000fe200078ec0ff */
[----:B------:R-:W2:Y:S01]  /*5af0*/  LDC.64 R70, c[0x0][0x8a8] ;  /* 0x00022a00ff467b82 */ /* 0x000ea20000000a00 */
[----:B------:R-:W-:Y:S01]  /*5b00*/  LOP3.LUT R4, R7, 0x10, R4, 0xf8, !PT ;  /* 0x0000001007047812 */ /* 0x000fe200078ef804 */
[----:B------:R-:W-:Y:S01]  /*5b10*/  IMAD.MOV.U32 R36, RZ, RZ, RZ ;  /* 0x000000ffff247224 */ /* 0x000fe200078e00ff */
[----:B------:R-:W-:Y:S01]  /*5b20*/  LOP3.LUT R74, R74, 0x400, R6, 0xf8, !PT ;  /* 0x000004004a4a7812 */ /* 0x000fe200078ef806 */
[----:B------:R-:W-:Y:S01]  /*5b30*/  IMAD.MOV.U32 R81, RZ, RZ, RZ ;  /* 0x000000ffff517224 */ /* 0x000fe200078e00ff */
[----:B------:R-:W-:Y:S01]  /*5b40*/  LOP3.LUT R37, R5, 0x400000, R37, 0xf8, !PT ;  /* 0x0040000005257812 */ /* 0x000fe200078ef825 */
[----:B------:R-:W-:Y:S01]  /*5b50*/  IMAD.U32 R86, RZ, RZ, UR4 ;  /* 0x00000004ff567e24 */ /* 0x000fe2000f8e00ff */
[----:B------:R-:W-:Y:S01]  /*5b60*/  LOP3.LUT P0, RZ, R75, 0x80, RZ, 0xc0, !PT ;  /* 0x000000804bff7812 */ /* 0x000fe2000780c0ff */
[----:B------:R-:W3:Y:S01]  /*5b70*/  LDCU UR58, c[0x0][0x370] ;  /* 0x00006e00ff3a77ac */ /* 0x000ee20008000800 */
[----:B------:R-:W4:Y:S01]  /*5b80*/  LDS R0, [UR43+0x180] ;  /* 0x0001802bff007984 */ /* 0x000f220008000800 */
[----:B------:R-:W-:-:S02]  /*5b90*/  LOP3.LUT R74, R74, R4, RZ, 0xfc, !PT ;  /* 0x000000044a4a7212 */ /* 0x000fc400078efcff */
[----:B------:R-:W-:Y:S01]  /*5ba0*/  P2R R4, PR, RZ, 0x1 ;  /* 0x00000001ff047803 */ /* 0x000fe20000000000 */
[----:B------:R-:W1:Y:S01]  /*5bb0*/  LDCU UR42, c[0x0][0xb0c] ;  /* 0x00016180ff2a77ac */ /* 0x000e620008000800 */
[----:B------:R-:W-:Y:S01]  /*5bc0*/  LOP3.LUT R87, R87, 0x60, RZ, 0xc0, !PT ;  /* 0x0000006057577812 */ /* 0x000fe200078ec0ff */
[----:B------:R-:W1:Y:S01]  /*5bd0*/  LDCU UR39, c[0x0][0xb30] ;  /* 0x00016600ff2777ac */ /* 0x000e620008000800 */
[----:B------:R-:W1:Y:S01]  /*5be0*/  LDCU.64 UR56, c[0x0][0x888] ;  /* 0x00011100ff3877ac */ /* 0x000e620008000a00 */
[----:B------:R-:W1:Y:S01]  /*5bf0*/  LDCU.64 UR40, c[0x0][0xb28] ;  /* 0x00016500ff2877ac */ /* 0x000e620008000a00 */
[----:B------:R-:W1:Y:S01]  /*5c00*/  LDCU.64 UR60, c[0x0][0x890] ;  /* 0x00011200ff3c77ac */ /* 0x000e620008000a00 */
[----:B------:R-:W1:Y:S01]  /*5c10*/  LDCU.128 UR52, c[0x0][0xb10] ;  /* 0x00016200ff3477ac */ /* 0x000e620008000c00 */
[----:B------:R-:W1:Y:S01]  /*5c20*/  LDCU UR47, c[0x0][0x374] ;  /* 0x00006e80ff2f77ac */ /* 0x000e620008000800 */
[----:B------:R-:W-:Y:S01]  /*5c30*/  UIADD3 UR62, UPT, UPT, UR43, 0x200, URZ ;  /* 0x000002002b3e7890 */ /* 0x000fe2000fffe0ff */
[----:B-1234-:R-:W-:-:S11]  /*5c40*/  IMAD.IADD R37, R0, 0x1, R37 ;  /* 0x0000000100257824 */ /* 0x01efd600078e0225 */
.L_x_146:
[C---:B------:R-:W-:Y:S02]  /*5c50*/  LEA R3, R81.reuse, UR43, 0x3 ;  /* 0x0000002b51037c11 */ /* 0x040fe4000f8e18ff */
[----:B------:R-:W-:Y:S02]  /*5c60*/  SHF.L.U32 R0, R84, 0x1f, RZ ;  /* 0x0000001f54007819 */ /* 0x000fe400000006ff */
[----:B------:R-:W-:Y:S02]  /*5c70*/  LEA R4, R81, UR43, 0x4 ;  /* 0x0000002b51047c11 */ /* 0x000fe4000f8e20ff */
[----:B-1----:R-:W1:Y:S02]  /*5c80*/  SYNCS.PHASECHK.TRANS64.TRYWAIT P0, [R3+URZ+0xd0], R0 ;  /* 0x0000d000030075a7 */ /* 0x002e6400080011ff */
[----:B-1----:R-:W-:Y:S05]  /*5c90*/  @!P0 BRA `(.L_x_105) ;  /* 0x0000005000888947 */ /* 0x002fea0003800000 */
.L_x_201:
        /* <DEDUP_REMOVED lines=8> */
[----:B--2---:R-:W-:Y:S11]  /*5d20*/  LOP3.LUT P0, RZ, R6, 0x1, RZ, 0xc0, !PT ;  /* 0x0000000106ff7812 */ /* 0x004ff6000780c0ff */
[----:B------:R-:W-:Y:S02]  /*5d30*/  @!UPT UIADD3 URZ, UPT, UPT, URZ, URZ, URZ ;  /* 0x000000fffffff290 */ /* 0x000fe4000fffe0ff */
[----:B---3--:R-:W-:Y:S01]  /*5d40*/  VOTEU.ANY UP1, P0 ;  /* 0x0000000000ff7886 */ /* 0x008fe20000020100 */
[----:B------:R-:W-:Y:S01]  /*5d50*/  PLOP3.LUT P0, PT, PT, PT, UP1, 0x80, 0x8 ;  /* 0x000000000008781c */ /* 0x000fe20003f0f018 */
[----:B------:R-:W-:Y:S11]  /*5d60*/  UP2UR UR44, UPR, URZ, 0x2 ;  /* 0x00000002ff2c7883 */ /* 0x000ff60008000000 */
[----:B------:R-:W-:Y:S01]  /*5d70*/  @!UPT UIADD3 URZ, UPT, UPT, URZ, URZ, URZ ;  /* 0x000000fffffff290 */ /* 0x000fe2000fffe0ff */
[----:B-1----:R-:W-:Y:S02]  /*5d80*/  @P0 SHF.R.U32.HI R0, RZ, 0x10, R5 ;  /* 0x00000010ff000819 */ /* 0x002fe40000011605 */
        /* <DEDUP_REMOVED lines=12> */
[----:B------:R-:W2:Y:S01]  /*5e50*/  LDCU UR12, c[0x0][0xb20] ;  /* 0x00016400ff0c77ac */ /* 0x000ea20008000800 */
[----:B------:R-:W-:Y:S02]  /*5e60*/  UIMAD.WIDE.U32 UR4, UR47, UR55, URZ ;  /* 0x000000372f0472a5 */ /* 0x000fe4000f8e00ff */
[----:B------:R-:W-:Y:S02]  /*5e70*/  UIMAD.WIDE.U32 UR6, UR58, UR52, URZ ;  /* 0x000000343a0672a5 */ /* 0x000fe4000f8e00ff */
[----:B------:R-:W-:Y:S02]  /*5e80*/  UISETP.NE.AND UP0, UPT, UR54, 0x1, UPT ;  /* 0x000000013600788c */ /* 0x000fe4000bf05270 */
[----:B------:R-:W-:Y:S02]  /*5e90*/  UIMAD.WIDE.U32 UR8, UR37, UR55, URZ ;  /* 0x00000037250872a5 */ /* 0x000fe4000f8e00ff */
[----:B------:R-:W-:Y:S02]  /*5ea0*/  UIMAD.WIDE.U32 UR10, UR38, UR52, URZ ;  /* 0x00000034260a72a5 */ /* 0x000fe4000f8e00ff */
[----:B------:R-:W-:Y:S02]  /*5eb0*/  UISETP.NE.AND UP1, UPT, UR42, 0x1, UPT ;  /* 0x000000012a00788c */ /* 0x000fe4000bf25270 */
[----:B------:R-:W-:Y:S01]  /*5ec0*/  UISETP.NE.AND UP2, UPT, UR45, 0x1, UPT ;  /* 0x000000012d00788c */ /* 0x000fe2000bf45270 */
[----:B------:R-:W-:Y:S02]  /*5ed0*/  UMOV UR4, UR5 ;  /* 0x0000000500047c82 */ /* 0x000fe40008000000 */
[----:B--2---:R-:W-:Y:S03]  /*5ee0*/  USHF.R.U32.HI UR5, URZ, UR12, UR4 ;  /* 0x0000000cff057299 */ /* 0x004fe60008011604 */
[----:B------:R-:W-:Y:S02]  /*5ef0*/  UMOV UR4, UR7 ;  /* 0x0000000700047c82 */ /* 0x000fe40008000000 */
[----:B------:R-:W-:Y:S02]  /*5f00*/  USHF.R.U32.HI UR7, URZ, UR53, UR4 ;  /* 0x00000035ff077299 */ /* 0x000fe40008011604 */
[----:B------:R-:W-:Y:S02]  /*5f10*/  USEL UR4, UR47, UR5, !UP0 ;  /* 0x000000052f047287 */ /* 0x000fe4000c000000 */
[----:B------:R-:W-:Y:S01]  /*5f20*/  USEL UR7, UR58, UR7, !UP1 ;  /* 0x000000073a077287 */ /* 0x000fe2000c800000 */
[----:B------:R-:W-:Y:S01]  /*5f30*/  UMOV UR5, UR9 ;  /* 0x0000000900057c82 */ /* 0x000fe20008000000 */
[----:B------:R-:W-:Y:S02]  /*5f40*/  UIMAD.WIDE.U32 UR8, UR4, UR40, URZ ;  /* 0x00000028040872a5 */ /* 0x000fe4000f8e00ff */
[----:B------:R-:W-:Y:S03]  /*5f50*/  USHF.R.U32.HI UR6, URZ, UR12, UR5 ;  /* 0x0000000cff067299 */ /* 0x000fe60008011605 */
[----:B------:R-:W-:Y:S01]  /*5f60*/  UMOV UR5, UR11 ;  /* 0x0000000b00057c82 */ /* 0x000fe20008000000 */
[----:B------:R-:W-:Y:S02]  /*5f70*/  UIMAD.WIDE.U32 UR10, UR7, UR40, URZ ;  /* 0x00000028070a72a5 */ /* 0x000fe4000f8e00ff */
[----:B------:R-:W-:Y:S02]  /*5f80*/  USHF.R.U32.HI UR12, URZ, UR53, UR5 ;  /* 0x00000035ff0c7299 */ /* 0x000fe40008011605 */
[----:B------:R-:W-:Y:S01]  /*5f90*/  USEL UR6, UR37, UR6, !UP0 ;  /* 0x0000000625067287 */ /* 0x000fe2000c000000 */
[----:B------:R-:W-:Y:S02]  /*5fa0*/  UMOV UR5, UR9 ;  /* 0x0000000900057c82 */ /* 0x000fe40008000000 */
[----:B------:R-:W-:Y:S01]  /*5fb0*/  UMOV UR10, UR11 ;  /* 0x0000000b000a7c82 */ /* 0x000fe20008000000 */
[----:B------:R-:W-:Y:S02]  /*5fc0*/  @UP2 USHF.R.U32.HI UR4, URZ, UR41, UR5 ;  /* 0x00000029ff042299 */ /* 0x000fe40008011605 */
[----:B------:R-:W-:Y:S02]  /*5fd0*/  @UP2 USHF.R.U32.HI UR7, URZ, UR41, UR10 ;  /* 0x00000029ff072299 */ /* 0x000fe4000801160a */
[----:B------:R-:W-:Y:S02]  /*5fe0*/  UIMAD UR4, UR45, UR4, URZ ;  /* 0x000000042d0472a4 */ /* 0x000fe4000f8e02ff */
        /* <DEDUP_REMOVED lines=8> */
[----:B------:R-:W-:Y:S02]  /*6070*/  USEL UR11, UR6, UR4, !UP2 ;  /* 0x00000004060b7287 */ /* 0x000fe4000d000000 */
[----:B------:R-:W-:Y:S02]  /*6080*/  UIADD3 UR8, UPT, UPT, -UR5, URZ, URZ ;  /* 0x000000ff05087290 */ /* 0x000fe4000fffe1ff */
[----:B------:R-:W-:Y:S01]  /*6090*/  UIADD3 UR10, UPT, UPT, -UR11, URZ, URZ ;  /* 0x000000ff0b0a7290 */ /* 0x000fe2000fffe1ff */
[----:B------:R-:W-:Y:S01]  /*60a0*/  @!UP0 UMOV UR4, UR9 ;  /* 0x0000000900048c82 */ /* 0x000fe20008000000 */
[----:B------:R-:W-:Y:S02]  /*60b0*/  UIADD3 UR9, UPT, UPT, -UR6, URZ, URZ ;  /* 0x000000ff06097290 */ /* 0x000fe4000fffe1ff */
[----:B------:R-:W-:Y:S02]  /*60c0*/  @!UP0 USHF.R.U32.HI UR4, URZ, UR41, UR4 ;  /* 0x00000029ff048299 */ /* 0x000fe40008011604 */
[----:B------:R-:W-:Y:S02]  /*60d0*/  UIMAD UR10, UR45, UR10, UR6 ;  /* 0x0000000a2d0a72a4 */ /* 0x000fe4000f8e0206 */
[----:B------:R-:W-:Y:S04]  /*60e0*/  @!UP0 USEL UR4, UR5, UR4, !UP2 ;  /* 0x0000000405048287 */ /* 0x000fe8000d000000 */
[----:B------:R-:W-:Y:S02]  /*60f0*/  @!UP0 UIMAD UR10, UR7, UR10, UR4 ;  /* 0x0000000a070a82a4 */ /* 0x000fe4000f8e0204 */
[----:B------:R-:W-:Y:S02]  /*6100*/  @!UP0 UIADD3 UR11, UPT, UPT, UR11, -UR4, URZ ;  /* 0x800000040b0b8290 */ /* 0x000fe4000fffe0ff */
[----:B------:R-:W-:Y:S02]  /*6110*/  UIMAD UR7, UR42, UR8, UR38 ;  /* 0x000000082a0772a4 */ /* 0x000fe4000f8e0226 */
[----:B------:R-:W-:Y:S02]  /*6120*/  @!UP0 UIMAD UR6, UR11, UR45, UR5 ;  /* 0x0000002d0b0682a4 */ /* 0x000fe4000f8e0205 */
[----:B------:R-:W-:Y:S01]  /*6130*/  UIMAD UR4, UR54, UR9, UR37 ;  /* 0x00000009360472a4 */ /* 0x000fe2000f8e0225 */
[----:B------:R-:W-:Y:S02]  /*6140*/  @!UP0 UMOV UR5, UR10 ;  /* 0x0000000a00058c82 */ /* 0x000fe40008000000 */
[----:B------:R-:W-:Y:S02]  /*6150*/  UIMAD UR38, UR5, UR42, UR7 ;  /* 0x0000002a052672a4 */ /* 0x000fe4000f8e0207 */
[----:B------:R-:W-:Y:S11]  /*6160*/  UIMAD UR37, UR6, UR54, UR4 ;  /* 0x00000036062572a4 */ /* 0x000ff6000f8e0204 */
[----:B------:R-:W-:Y:S01]  /*6170*/  @!UPT UIADD3 URZ, UPT, UPT, URZ, URZ, URZ ;  /* 0x000000fffffff290 */ /* 0x000fe2000fffe0ff */
.L_x_106:
[----:B------:R-:W-:Y:S01]  /*6180*/  UISETP.NE.AND UP0, UPT, UR39, 0x1, UPT ;  /* 0x000000012700788c */ /* 0x000fe2000bf05270 */
[----:B------:R-:W-:Y:S01]  /*6190*/  IADD3 R81, PT, PT, R81, 0x1, RZ ;  /* 0x0000000151517810 */ /* 0x000fe20007ffe0ff */
[----:B------:R-:W-:Y:S02]  /*61a0*/  USHF.L.U32 UR50, UR20, 0x6, URZ ;  /* 0x0000000614327899 */ /* 0x000fe400080006ff */
[----:B------:R-:W-:Y:S07]  /*61b0*/  USHF.L.U32 UR49, UR30, 0x8, URZ ;  /* 0x000000081e317899 */ /* 0x000fee00080006ff */
[----:B------:R-:W2:Y:S01]  /*61c0*/  @!UP0 LDCU.128 UR12, c[0x0][0xb10] ;  /* 0x00016200ff0c87ac */ /* 0x000ea20008000c00 */
[----:B------:R-:W3:Y:S01]  /*61d0*/  @!UP0 LDCU UR5, c[0x0][0xb0c] ;  /* 0x00016180ff0587ac */ /* 0x000ee20008000800 */
[----:B------:R-:W4:Y:S01]  /*61e0*/  @!UP0 LDCU UR10, c[0x0][0xb20] ;  /* 0x00016400ff0a87ac */ /* 0x000f220008000800 */
[----:B--2---:R-:W-:Y:S02]  /*61f0*/  UIMAD.WIDE.U32 UR8, UR38, UR12, URZ ;  /* 0x0000000c260872a5 */ /* 0x004fe4000f8e00ff */
[----:B------:R-:W-:Y:S02]  /*6200*/  UIMAD.WIDE.U32 UR6, UR37, UR15, URZ ;  /* 0x0000000f250672a5 */ /* 0x000fe4000f8e00ff */
[----:B------:R-:W-:Y:S03]  /*6210*/  @!UP0 UISETP.NE.AND UP1, UPT, UR14, 0x1, UPT ;  /* 0x000000010e00888c */ /* 0x000fe6000bf25270 */
[----:B------:R-:W-:Y:S01]  /*6220*/  @!UP0 UMOV UR4, UR9 ;  /* 0x0000000900048c82 */ /* 0x000fe20008000000 */
[----:B---3--:R-:W-:Y:S02]  /*6230*/  @!UP0 UISETP.NE.AND UP2, UPT, UR5, 0x1, UPT ;  /* 0x000000010500888c */ /* 0x008fe4000bf45270 */
[----:B------:R-:W-:Y:S01]  /*6240*/  @!UP0 USHF.R.U32.HI UR4, URZ, UR13, UR4 ;  /* 0x0000000dff048299 */ /* 0x000fe20008011604 */
[----:B------:R-:W-:Y:S02]  /*6250*/  @!UP0 UMOV UR6, UR7 ;  /* 0x0000000700068c82 */ /* 0x000fe40008000000 */
[----:B----4-:R-:W-:Y:S02]  /*6260*/  @!UP0 USHF.R.U32.HI UR6, URZ, UR10, UR6 ;  /* 0x0000000aff068299 */ /* 0x010fe40008011606 */
[----:B------:R-:W-:Y:S02]  /*6270*/  @!UP0 USEL UR7, UR38, UR4, !UP2 ;  /* 0x0000000426078287 */ /* 0x000fe4000d000000 */
[----:B------:R-:W-:Y:S04]  /*6280*/  @!UP0 USEL UR6, UR37, UR6, !UP1 ;  /* 0x0000000625068287 */ /* 0x000fe8000c800000 */
[----:B------:R-:W-:Y:S02]  /*6290*/  @!UP0 UIADD3 UR4, UPT, UPT, -UR7, UR6, URZ ;  /* 0x0000000607048290 */ /* 0x000fe4000fffe1ff */
[----:B------:R-:W-:Y:S02]  /*62a0*/  @!UP0 UIADD3 UR6, UPT, UPT, UR7, -UR6, URZ ;  /* 0x8000000607068290 */ /* 0x000fe4000fffe0ff */
[----:B------:R-:W-:Y:S02]  /*62b0*/  @!UP0 UIMAD UR38, UR4, UR5, UR38 ;  /* 0x00000005042682a4 */ /* 0x000fe4000f8e0226 */
[----:B------:R-:W-:Y:S02]  /*62c0*/  @!UP0 UIMAD UR37, UR6, UR14, UR37 ;  /* 0x0000000e062582a4 */ /* 0x000fe4000f8e0225 */
[----:B------:R-:W-:Y:S09]  /*62d0*/  ULOP3.LUT UP0, URZ, UR62, 0x90, URZ, 0xc0, !UPT ;  /* 0x000000903eff7892 */ /* 0x000ff2000f80c0ff */
[----:B------:R-:W-:Y:S05]  /*62e0*/  BRA.U !UP0, `(.L_x_107) ;  /* 0x0000000108407547 */ /* 0x000fea000b800000 */
[----:B------:R-:W2:Y:S01]  /*62f0*/  LDCU.64 UR8, c[0x4][0x88] ;  /* 0x01001100ff0877ac */ /* 0x000ea20008000a00 */
[----:B------:R-:W-:Y:S01]  /*6300*/  MOV R3, 0x0 ;  /* 0x0000000000037802 */ /* 0x000fe20000000f00 */
[----:B------:R-:W-:Y:S02]  /*6310*/  HFMA2 R12, -RZ, RZ, 0, 5.9604644775390625e-08 ;  /* 0x00000001ff0c7431 */ /* 0x000fe400000001ff */
[----:B------:R-:W-:Y:S02]  /*6320*/  IMAD.MOV.U32 R8, RZ, RZ, 0x70 ;  /* 0x00000070ff087424 */ /* 0x000fe400078e00ff */
[----:B------:R-:W-:Y:S01]  /*6330*/  IMAD.MOV.U32 R13, RZ, RZ, RZ ;  /* 0x000000ffff0d7224 */ /* 0x000fe200078e00ff */
[----:B------:R-:W3:Y:S01]  /*6340*/  LDCU.64 UR6, c[0x4][0x90] ;  /* 0x01001200ff0677ac */ /* 0x000ee20008000a00 */
[----:B------:R-:W4:Y:S01]  /*6350*/  LDC.64 R2, c[0x4][R3] ;  /* 0x0100000003027b82 */ /* 0x000f220000000a00 */
[----:B------:R-:W1:Y:S01]  /*6360*/  LDCU.64 UR4, c[0x4][0x8] ;  /* 0x01000100ff0477ac */ /* 0x000e620008000a00 */
[----:B--2---:R-:W-:Y:S01]  /*6370*/  MOV R5, UR9 ;  /* 0x0000000900057c02 */ /* 0x004fe20008000f00 */
[----:B------:R-:W-:Y:S01]  /*6380*/  IMAD.U32 R4, RZ, RZ, UR8 ;  /* 0x00000008ff047e24 */ /* 0x000fe2000f8e00ff */
[----:B---3--:R-:W-:Y:S01]  /*6390*/  MOV R7, UR7 ;  /* 0x0000000700077c02 */ /* 0x008fe20008000f00 */
[----:B------:R-:W-:Y:S01]  /*63a0*/  IMAD.U32 R6, RZ, RZ, UR6 ;  /* 0x00000006ff067e24 */ /* 0x000fe2000f8e00ff */
[----:B-1----:R-:W-:Y:S01]  /*63b0*/  MOV R11, UR5 ;  /* 0x00000005000b7c02 */ /* 0x002fe20008000f00 */
[----:B------:R-:W-:Y:S02]  /*63c0*/  IMAD.U32 R10, RZ, RZ, UR4 ;  /* 0x00000004ff0a7e24 */ /* 0x000fe4000f8e00ff */
[----:B------:R-:W-:Y:S07]  /*63d0*/  LEPC R20, `(.L_x_107) ;  /* 0x000000001014794e */ /* 0x000fee0000000000 */
[----:B----45:R-:W-:Y:S05]  /*63e0*/  CALL.ABS.NOINC R2 ;  /* 0x0000000002007343 */ /* 0x030fea0003c00000 */
.L_x_107:
[----:B------:R-:W-:Y:S01]  /*63f0*/  LOP3.LUT P0, RZ, R86, 0x90, RZ, 0xc0, !PT ;  /* 0x0000009056ff7812 */ /* 0x000fe2000780c0ff */
[----:B------:R-:W-:Y:S11]  /*6400*/  BSSY.RECONVERGENT B6, `(.L_x_108) ;  /* 0x0000013000067945 */ /* 0x000ff60003800200 */
[----:B------:R-:W-:Y:S01]  /*6410*/  @!UPT UIADD3 URZ, UPT, UPT, URZ, URZ, URZ ;  /* 0x000000fffffff290 */ /* 0x000fe2000fffe0ff */
[----:B------:R-:W-:Y:S05]  /*6420*/  @!P0 BRA `(.L_x_109) ;  /* 0x0000000000408947 */ /* 0x000fea0003800000 */
        /* <DEDUP_REMOVED lines=16> */
.L_x_109:
[----:B------:R-:W-:Y:S05]  /*6530*/  BSYNC.RECONVERGENT B6 ;  /* 0x0000000000067941 */ /* 0x000fea0003800200 */
.L_x_108:
[----:B------:R-:W-:Y:S01]  /*6540*/  R2UR UR4, R79 ;  /* 0x000000004f0472ca */ /* 0x000fe200000e0000 */
[----:B------:R-:W-:Y:S01]  /*6550*/  UISETP.NE.U32.AND UP0, UPT, UR60, URZ, UPT ;  /* 0x000000ff3c00728c */ /* 0x000fe2000bf05070 */
[----:B------:R-:W-:Y:S02]  /*6560*/  ISETP.NE.U32.AND P4, PT, R72, RZ, PT ;  /* 0x000000ff4800720c */ /* 0x000fe40003f85070 */
[----:B------:R-:W-:Y:S01]  /*6570*/  ISETP.NE.U32.AND P2, PT, RZ, UR56, PT ;  /* 0x00000038ff007c0c */ /* 0x000fe2000bf45070 */
[----:B------:R-:W-:Y:S01]  /*6580*/  UISETP.NE.AND.EX UP1, UPT, UR61, URZ, UPT, UP0 ;  /* 0x000000ff3d00728c */ /* 0x000fe2000bf25300 */
[----:B------:R-:W-:Y:S01]  /*6590*/  ISETP.NE.AND.EX P4, PT, R73, RZ, PT, P4 ;  /* 0x000000ff4900720c */ /* 0x000fe20003f85340 */
[----:B------:R-:W-:Y:S01]  /*65a0*/  UPLOP3.LUT UP0, UPT, UPT, UPT, UPT, 0x40, 0x4 ;  /* 0x000000000004789c */ /* 0x000fe20003f0e870 */
[----:B------:R-:W-:Y:S05]  /*65b0*/  ISETP.NE.AND.EX P2, PT, RZ, UR57, PT, P2 ;  /* 0x00000039ff007c0c */ /* 0x000fea000bf45320 */
[----:B------:R-:W-:Y:S06]  /*65c0*/  UISETP.NE.AND UP2, UPT, UR4, URZ, UPT ;  /* 0x000000ff0400728c */ /* 0x000fec000bf45270 */
[----:B------:R-:W-:Y:S05]  /*65d0*/  PLOP3.LUT P1, PT, PT, PT, UP2, 0x80, 0x8 ;  /* 0x000000000008781c */ /* 0x000fea0003f2f028 */
[----:B------:R-:W-:Y:S06]  /*65e0*/  @UP2 UPLOP3.LUT UP0, UPT, UPT, UPT, UP1, 0x80, 0x8 ;  /* 0x000000000008289c */ /* 0x000fec0003f0f010 */
[----:B------:R-:W-:Y:S01]  /*65f0*/  PLOP3.LUT P0, PT, PT, PT, UP0, 0x80, 0x8 ;  /* 0x000000000008781c */ /* 0x000fe20003f0f008 */
[----:B------:R-:W-:Y:S01]  /*6600*/  @!UPT UIADD3 URZ, UPT, UPT, URZ, URZ, URZ ;  /* 0x000000fffffff290 */ /* 0x000fe2000fffe0ff */
[----:B------:R-:W-:Y:S11]  /*6610*/  BRA.U !UP1, `(.L_x_110) ;  /* 0x00000001093c7547 */ /* 0x000ff6000b800000 */
[----:B------:R-:W-:Y:S01]  /*6620*/  UISETP.NE.U32.AND UP0, UPT, UR56, URZ, UPT ;  /* 0x000000ff3800728c */ /* 0x000fe2000bf05070 */
[----:B-1----:R-:W-:Y:S01]  /*6630*/  HFMA2 R0, -RZ, RZ, 0, 5.9604644775390625e-08 ;  /* 0x00000001ff007431 */ /* 0x002fe200000001ff */
[----:B------:R-:W1:Y:S01]  /*6640*/  LDCU.64 UR8, c[0x0][0x358] ;  /* 0x00006b00ff0877ac */ /* 0x000e620008000a00 */
[----:B------:R-:W-:Y:S01]  /*6650*/  IMAD.MOV.U32 R76, RZ, RZ, 0x1 ;  /* 0x00000001ff4c7424 */ /* 0x000fe200078e00ff */
[----:B------:R-:W-:Y:S06]  /*6660*/  UISETP.NE.AND.EX UP0, UPT, UR57, URZ, UPT, UP0 ;  /* 0x000000ff3900728c */ /* 0x000fec000bf05300 */
[----:B------:R-:W-:Y:S05]  /*6670*/  PLOP3.LUT P3, PT, PT, PT, UP0, 0x80, 0x8 ;  /* 0x000000000008781c */ /* 0x000fea0003f6f008 */
[----:B------:R-:W2:Y:S01]  /*6680*/  @UP0 LDCU.64 UR4, c[0x0][0x888] ;  /* 0x00011100ff0407ac */ /* 0x000ea20008000a00 */
[----:B------:R-:W-:Y:S07]  /*6690*/  @UP0 UIMAD UR6, UR36, UR60, URZ ;  /* 0x0000003c240602a4 */ /* 0x000fee000f8e02ff */
[----:B------:R-:W-:Y:S01]  /*66a0*/  @!P3 PRMT R76, R0, 0x7610, R76 ;  /* 0x00007610004cb816 */ /* 0x000fe2000000004c */
[----:B--2---:R-:W-:Y:S06]  /*66b0*/  @UP0 UIMAD.WIDE UR4, UR6, 0x4, UR4 ;  /* 0x00000004060408a5 */ /* 0x004fec000f8e0204 */
[----:B-----5:R-:W-:Y:S01]  /*66c0*/  IMAD.U32 R40, RZ, RZ, UR4 ;  /* 0x00000004ff287e24 */ /* 0x020fe2000f8e00ff */
[----:B------:R-:W-:Y:S04]  /*66d0*/  MOV R41, UR5 ;  /* 0x0000000500297c02 */ /* 0x000fe80008000f00 */
[----:B------:R-:W2:Y:S01]  /*66e0*/  @!UP0 LDCU UR4, c[0x0][0x880] ;  /* 0x00011000ff0487ac */ /* 0x000ea20008000800 */
[----:B-1----:R3:W5:Y:S02]  /*66f0*/  @P3 LDG.E R40, desc[UR8][R40.64] ;  /* 0x0000000828283981 */ /* 0x002764000c1e1900 */
[----:B--23--:R-:W-:Y:S02]  /*6700*/  @!P3 IMAD.U32 R40, RZ, RZ, UR4 ;  /* 0x00000004ff28be24 */ /* 0x00cfe4000f8e00ff */
.L_x_110:
[----:B------:R-:W-:Y:S05]  /*6710*/  @!P4 BRA `(.L_x_111) ;  /* 0x000000000024c947 */ /* 0x000fea0003800000 */
[----:B------:R-:W-:Y:S01]  /*6720*/  ISETP.NE.U32.AND P3, PT, R70, RZ, PT ;  /* 0x000000ff4600720c */ /* 0x000fe20003f65070 */
[----:B------:R-:W2:Y:S03]  /*6730*/  LDCU.64 UR4, c[0x0][0x358] ;  /* 0x00006b00ff0477ac */ /* 0x000ea60008000a00 */
[----:B------:R-:W-:Y:S11]  /*6740*/  ISETP.NE.AND.EX P3, PT, R71, RZ, PT, P3 ;  /* 0x000000ff4700720c */ /* 0x000ff60003f65330 */
[----:B------:R-:W-:Y:S02]  /*6750*/  @!UPT UIADD3 URZ, UPT, UPT, URZ, URZ, URZ ;  /* 0x000000fffffff290 */ /* 0x000fe4000fffe0ff */
[----:B------:R-:W3:Y:S01]  /*6760*/  @P3 LDC.64 R2, c[0x0][0x8a8] ;  /* 0x00022a00ff023b82 */ /* 0x000ee20000000a00 */
[----:B-1----:R-:W-:Y:S04]  /*6770*/  @P3 IMAD R0, R72, UR36, RZ ;  /* 0x0000002448003c24 */ /* 0x002fe8000f8e02ff */
[----:B---3--:R-:W-:Y:S05]  /*6780*/  @P3 IMAD.WIDE R2, R0, 0x4, R2 ;  /* 0x0000000400023825 */ /* 0x008fea00078e0202 */
[----:B--2--5:R2:W5:Y:S02]  /*6790*/  @P3 LDG.E R38, desc[UR4][R2.64] ;  /* 0x0000000402263981 */ /* 0x024564000c1e1900 */
[----:B--2---:R-:W3:Y:S02]  /*67a0*/  @!P3 LDC R38, c[0x0][0x8a0] ;  /* 0x00022800ff26bb82 */ /* 0x004ee40000000800 */
.L_x_111:
[----:B-----5:R-:W-:Y:S01]  /*67b0*/  ISETP.NE.AND P4, PT, R40, RZ, PT ;  /* 0x000000ff2800720c */ /* 0x020fe20003f85270 */
[----:B------:R-:W-:Y:S01]  /*67c0*/  BSSY B1, `(.L_x_112) ;  /* 0x0000040000017945 */ /* 0x000fe20003800000 */
[----:B------:R-:W-:Y:S01]  /*67d0*/  SEL R2, RZ, 0xffffffff, P2 ;  /* 0xffffffffff027807 */ /* 0x000fe20001000000 */
[----:B------:R-:W-:Y:S01]  /*67e0*/  IMAD.MOV.U32 R52, RZ, RZ, 0x1 ;  /* 0x00000001ff347424 */ /* 0x000fe200078e00ff */
[----:B------:R-:W-:Y:S01]  /*67f0*/  LOP3.LUT P3, RZ, R76, 0xff, RZ, 0xc0, !PT ;  /* 0x000000ff4cff7812 */ /* 0x000fe2000786c0ff */
[----:B------:R-:W-:Y:S01]  /*6800*/  IMAD R39, R36, 0x80, R37 ;  /* 0x0000008024277824 */ /* 0x000fe200078e0225 */
[----:B-1----:R-:W-:Y:S02]  /*6810*/  @P1 SEL R0, RZ, 0xffffffff, P4 ;  /* 0xffffffffff001807 */ /* 0x002fe40002000000 */
[----:B------:R-:W-:Y:S02]  /*6820*/  CS2R R50, SRZ ;  /* 0x0000000000327805 */ /* 0x000fe4000001ff00 */
[----:B------:R-:W-:Y:S02]  /*6830*/  LEA R3, R83, UR43, 0x3 ;  /* 0x0000002b53037c11 */ /* 0x000fe4000f8e18ff */
[----:B------:R-:W-:Y:S02]  /*6840*/  CS2R R48, SRZ ;  /* 0x0000000000307805 */ /* 0x000fe4000001ff00 */
[----:B------:R-:W-:Y:S02]  /*6850*/  @P0 SEL R0, R2, R0, !P3 ;  /* 0x0000000002000207 */ /* 0x000fe40005800000 */
[----:B------:R-:W-:Y:S02]  /*6860*/  CS2R R46, SRZ ;  /* 0x00000000002e7805 */ /* 0x000fe4000001ff00 */
[----:B------:R-:W-:Y:S02]  /*6870*/  LEA R80, R36, UR43, 0x3 ;  /* 0x0000002b24507c11 */ /* 0x000fe4000f8e18ff */
[----:B------:R-:W-:Y:S02]  /*6880*/  CS2R R44, SRZ ;  /* 0x00000000002c7805 */ /* 0x000fe4000001ff00 */
[----:B------:R-:W-:Y:S02]  /*6890*/  @P1 LOP3.LUT R0, R0, 0x1, RZ, 0xc0, !PT ;  /* 0x0000000100001812 */ /* 0x000fe400078ec0ff */
[----:B------:R-:W-:Y:S02]  /*68a0*/  SHF.L.U32 R4, R85, 0x1f, RZ ;  /* 0x0000001f55047819 */ /* 0x000fe400000006ff */
[----:B------:R-:W-:Y:S02]  /*68b0*/  ISETP.NE.U32.OR P6, PT, R0, 0x1, !P1 ;  /* 0x000000010000780c */ /* 0x000fe40004fc5470 */
[----:B------:R-:W-:Y:S02]  /*68c0*/  PLOP3.LUT P2, PT, PT, PT, UP1, 0x80, 0x8 ;  /* 0x000000000008781c */ /* 0x000fe40003f4f018 */
[----:B------:R-:W-:Y:S09]  /*68d0*/  P2R R60, PR, RZ, 0x40 ;  /* 0x00000040ff3c7803 */ /* 0x000ff20000000000 */
[----:B------:R-:W-:Y:S04]  /*68e0*/  @P6 SHF.L.U32 R0, R82, 0x1f, RZ ;  /* 0x0000001f52006819 */ /* 0x000fe800000006ff */
[----:B------:R1:W2:Y:S01]  /*68f0*/  @P6 SYNCS.PHASECHK.TRANS64.TRYWAIT P1, [R3+URZ+0x80], R0 ;  /* 0x00008000030065a7 */ /* 0x0002a200080211ff */
[----:B------:R4:W3:Y:S01]  /*6900*/  SYNCS.PHASECHK.TRANS64.TRYWAIT P0, [R80+URZ+0xf0], R4 ;  /* 0x0000f004500075a7 */ /* 0x0008e200080011ff */
[----:B-1----:R-:W-:Y:S04]  /*6910*/  SEL R0, RZ, 0xffffffff, P4 ;  /* 0xffffffffff007807 */ /* 0x002fe80002000000 */
[----:B------:R-:W-:Y:S04]  /*6920*/  @P2 SEL R0, R2, R0, !P3 ;  /* 0x0000000002002207 */ /* 0x000fe80005800000 */
[----:B------:R-:W-:Y:S04]  /*6930*/  LOP3.LUT R0, R0, 0x1, RZ, 0xc0, !PT ;  /* 0x0000000100007812 */ /* 0x000fe800078ec0ff */
[----:B------:R-:W-:Y:S04]  /*6940*/  ISETP.NE.U32.AND P5, PT, R0, 0x1, PT ;  /* 0x000000010000780c */ /* 0x000fe80003fa5070 */
[----:B------:R-:W-:Y:S02]  /*6950*/  P2R R53, PR, RZ, 0x20 ;  /* 0x00000020ff357803 */ /* 0x000fe40000000000 */
[----:B--2---:R-:W-:Y:S01]  /*6960*/  @P6 SEL R52, RZ, 0x1, !P1 ;  /* 0x00000001ff346807 */ /* 0x004fe20004800000 */
[----:B---34-:R-:W-:Y:S06]  /*6970*/  @!P6 BRA `(.L_x_113) ;  /* 0x000000000090e947 */ /* 0x018fec0003800000 */
[----:B------:R-:W-:Y:S01]  /*6980*/  @P5 IMAD R5, R83, 0x1000, R74 ;  /* 0x0000100053055824 */ /* 0x000fe200078e024a */
[----:B------:R-:W-:Y:S01]  /*6990*/  LOP3.LUT P6, RZ, R75, 0x80, RZ, 0xc0, !PT ;  /* 0x000000804bff7812 */ /* 0x000fe200078cc0ff */
[----:B------:R-:W-:Y:S01]  /*69a0*/  BSSY B0, `(.L_x_114) ;  /* 0x000000f000007945 */ /* 0x000fe20003800000 */
[----:B------:R-:W-:Y:S01]  /*69b0*/  ISETP.NE.AND P2, PT, R52, RZ, PT ;  /* 0x000000ff3400720c */ /* 0x000fe20003f45270 */
[----:B------:R-:W-:Y:S01]  /*69c0*/  @P5 VIADD R0, R5, UR43 ;  /* 0x0000002b05005c36 */ /* 0x000fe20008000000 */
[----:B------:R-:W-:Y:S02]  /*69d0*/  PLOP3.LUT P1, PT, PT, PT, PT, 0x8, 0x80 ;  /* 0x000000000080781c */ /* 0x000fe40003f2e170 */
[----:B------:R-:W-:Y:S02]  /*69e0*/  CS2R R46, SRZ ;  /* 0x00000000002e7805 */ /* 0x000fe4000001ff00 */
[----:B------:R-:W-:Y:S01]  /*69f0*/  @P5 PLOP3.LUT P1, PT, P6, PT, PT, 0x80, 0x8 ;  /* 0x000000000008581c */ /* 0x000fe2000372f070 */
[C---:B------:R-:W-:Y:S01]  /*6a00*/  @P5 VIADD R2, R0.reuse, 0x10 ;  /* 0x0000001000025836 */ /* 0x040fe20000000000 */
[----:B------:R-:W-:Y:S02]  /*6a10*/  CS2R R44, SRZ ;  /* 0x00000000002c7805 */ /* 0x000fe4000001ff00 */
[----:B------:R-:W-:Y:S02]  /*6a20*/  CS2R R50, SRZ ;  /* 0x0000000000327805 */ /* 0x000fe4000001ff00 */
[----:B------:R-:W-:Y:S07]  /*6a30*/  CS2R R48, SRZ ;  /* 0x0000000000307805 */ /* 0x000fee000001ff00 */
[----:B------:R-:W-:Y:S01]  /*6a40*/  @P1 VIADD R2, R0, 0xfffffff0 ;  /* 0xfffffff000021836 */ /* 0x000fe20000000000 */
[----:B------:R-:W-:Y:S06]  /*6a50*/  @P2 BRA `(.L_x_115) ;  /* 0x00000000000c2947 */ /* 0x000fec0003800000 */
[----:B------:R-:W-:Y:S04]  /*6a60*/  SHF.L.U32 R0, R82, 0x1f, RZ ;  /* 0x0000001f52007819 */ /* 0x000fe800000006ff */
[----:B------:R-:W1:Y:S02]  /*6a70*/  SYNCS.PHASECHK.TRANS64.TRYWAIT P1, [R3+URZ+0x80], R0 ;  /* 0x00008000030075a7 */ /* 0x000e6400080211ff */
[----:B-1----:R-:W-:Y:S05]  /*6a80*/  @!P1 BRA `(.L_x_116) ;  /* 0x0000004400209947 */ /* 0x002fea0003800000 */
.L_x_115:
[----:B------:R-:W-:Y:S05]  /*6a90*/  BSYNC B0 ;  /* 0x0000000000007941 */ /* 0x000fea0003800000 */
.L_x_114:
[----:B------:R-:W-:Y:S01]  /*6aa0*/  ISETP.NE.AND P1, PT, R53, RZ, PT ;  /* 0x000000ff3500720c */ /* 0x000fe20003f25270 */
[----:B-1----:R-:W-:Y:S02]  /*6ab0*/  VIADD R3, R3, 0xa0 ;  /* 0x000000a003037836 */ /* 0x002fe40000000000 */
[----:B------:R-:W-:Y:S02]  /*6ac0*/  IMAD.U32 R0, RZ, RZ, UR46 ;  /* 0x0000002eff007e24 */ /* 0x000fe4000f8e00ff */
[----:B------:R-:W-:Y:S03]  /*6ad0*/  VIADD R83, R83, 0x1 ;  /* 0x0000000153537836 */ /* 0x000fe60000000000 */
[----:B------:R-:W-:Y:S05]  /*6ae0*/  PRMT R0, R0, 0x654, R3 ;  /* 0x0000065400007816 */ /* 0x000fea0000000003 */
[----:B------:R1:W2:Y:S04]  /*6af0*/  @P1 LDS.128 R44, [R5+UR43+0x200] ;  /* 0x0002002b052c1984 */ /* 0x0002a80008000c00 */
[----:B------:R1:W3:Y:S01]  /*6b00*/  @P1 LDS.128 R48, [R2+0x200] ;  /* 0x0002000002301984 */ /* 0x0002e20000000c00 */
[C---:B------:R-:W-:Y:S01]  /*6b10*/  ISETP.NE.AND P1, PT, R83.reuse, 0x4, PT ;  /* 0x000000045300780c */ /* 0x040fe20003f25270 */
[----:B------:R-:W-:Y:S01]  /*6b20*/  @!PT LDS RZ, [RZ] ;  /* 0x00000000fffff984 */ /* 0x000fe20000000800 */
[----:B------:R-:W-:Y:S01]  /*6b30*/  @!PT LDS RZ, [RZ] ;  /* 0x00000000fffff984 */ /* 0x000fe20000000800 */
[----:B------:R-:W-:Y:S01]  /*6b40*/  @!PT LDS RZ, [RZ] ;  /* 0x00000000fffff984 */ /* 0x000fe20000000800 */
[----:B------:R-:W-:Y:S01]  /*6b50*/  @!PT LDS RZ, [RZ] ;  /* 0x00000000fffff984 */ /* 0x000fe20000000800 */
[----:B------:R4:W-:Y:S06]  /*6b60*/  MEMBAR.ALL.CTA ;  /* 0x0000000000007992 */ /* 0x0009ec0000008000 */
[----:B----4-:R-:W4:Y:S01]  /*6b70*/  FENCE.VIEW.ASYNC.S ;  /* 0x00000000000073c6 */ /* 0x010f220000000000 */
[----:B------:R-:W-:Y:S01]  /*6b80*/  SEL R83, R83, RZ, P1 ;  /* 0x000000ff53537207 */ /* 0x000fe20000800000 */
[----:B----4-:R4:W-:Y:S02]  /*6b90*/  SYNCS.ARRIVE.TRANS64.RED.A1T0 RZ, [R0+URZ], RZ ;  /* 0x000000ff00ff79a7 */ /* 0x0109e400081004ff */
[----:B----4-:R-:W-:Y:S04]  /*6ba0*/  SEL R0, RZ, 0x1, P1 ;  /* 0x00000001ff007807 */ /* 0x010fe80000800000 */
[----:B-12---:R-:W-:Y:S02]  /*6bb0*/  LOP3.LUT R82, R82, R0, RZ, 0x3c, !PT ;  /* 0x0000000052527212 */ /* 0x006fe400078e3cff */
.L_x_113:
[----:B------:R-:W-:Y:S05]  /*6bc0*/  BSYNC B1 ;  /* 0x0000000000017941 */ /* 0x000fea0003800000 */
.L_x_112:
[----:B------:R-:W-:Y:S04]  /*6bd0*/  SHF.R.U32.HI R0, RZ, 0x15, R39 ;  /* 0x00000015ff007819 */ /* 0x000fe80000011627 */
[----:B------:R-:W-:Y:S01]  /*6be0*/  LOP3.LUT P1, RZ, R0, 0x3, R77, 0x48, !PT ;  /* 0x0000000300ff7812 */ /* 0x000fe2000782484d */
[----:B------:R-:W-:Y:S01]  /*6bf0*/  @!UPT UIADD3 URZ, UPT, UPT, URZ, URZ, URZ ;  /* 0x000000fffffff290 */ /* 0x000fe2000fffe0ff */
[----:B------:R-:W-:Y:S11]  /*6c00*/  @P0 BRA `(.L_x_117) ;  /* 0x0000000000080947 */ /* 0x000ff60003800000 */
[----:B------:R-:W1:Y:S02]  /*6c10*/  SYNCS.PHASECHK.TRANS64.TRYWAIT P0, [R80+URZ+0xf0], R4 ;  /* 0x0000f004500075a7 */ /* 0x000e6400080011ff */
[----:B-1----:R-:W-:Y:S05]  /*6c20*/  @!P0 BRA `(.L_x_118) ;  /* 0x0000004000cc8947 */ /* 0x002fea0003800000 */
.L_x_117:
[----:B------:R-:W-:Y:S05]  /*6c30*/  @!P1 BRA `(.L_x_119) ;  /* 0x0000000000409947 */ /* 0x000fea0003800000 */
[----:B------:R-:W2:Y:S01]  /*6c40*/  LDCU.64 UR8, c[0x4][0x78] ;  /* 0x01000f00ff0877ac */ /* 0x000ea20008000a00 */
[----:B------:R-:W-:Y:S01]  /*6c50*/  MOV R3, 0x0 ;  /* 0x0000000000037802 */ /* 0x000fe20000000f00 */
[----:B------:R-:W-:Y:S02]  /*6c60*/  HFMA2 R12, -RZ, RZ, 0, 5.9604644775390625e-08 ;  /* 0x00000001ff0c7431 */ /* 0x000fe400000001ff */
[----:B------:R-:W-:Y:S02]  /*6c70*/  IMAD.MOV.U32 R8, RZ, RZ, 0x192 ;  /* 0x00000192ff087424 */ /* 0x000fe400078e00ff */
[----:B------:R-:W-:Y:S01]  /*6c80*/  IMAD.MOV.U32 R13, RZ, RZ, RZ ;  /* 0x000000ffff0d7224 */ /* 0x000fe200078e00ff */
[----:B------:R-:W4:Y:S01]  /*6c90*/  LDCU.64 UR6, c[0x4][0x80] ;  /* 0x01001000ff0677ac */ /* 0x000f220008000a00 */
[----:B------:R-:W3:Y:S01]  /*6ca0*/  LDC.64 R2, c[0x4][R3] ;  /* 0x0100000003027b82 */ /* 0x000ee20000000a00 */
[----:B------:R-:W5:Y:S01]  /*6cb0*/  LDCU.64 UR4, c[0x4][0x18] ;  /* 0x01000300ff0477ac */ /* 0x000f620008000a00 */
[----:B--2---:R-:W-:Y:S01]  /*6cc0*/  MOV R5, UR9 ;  /* 0x0000000900057c02 */ /* 0x004fe20008000f00 */
[----:B-1----:R-:W-:Y:S01]  /*6cd0*/  IMAD.U32 R4, RZ, RZ, UR8 ;  /* 0x00000008ff047e24 */ /* 0x002fe2000f8e00ff */
[----:B----4-:R-:W-:Y:S01]  /*6ce0*/  MOV R7, UR7 ;  /* 0x0000000700077c02 */ /* 0x010fe20008000f00 */
[----:B------:R-:W-:Y:S01]  /*6cf0*/  IMAD.U32 R6, RZ, RZ, UR6 ;  /* 0x00000006ff067e24 */ /* 0x000fe2000f8e00ff */
[----:B-----5:R-:W-:Y:S01]  /*6d00*/  MOV R11, UR5 ;  /* 0x00000005000b7c02 */ /* 0x020fe20008000f00 */
[----:B------:R-:W-:Y:S02]  /*6d10*/  IMAD.U32 R10, RZ, RZ, UR4 ;  /* 0x00000004ff0a7e24 */ /* 0x000fe4000f8e00ff */
[----:B------:R-:W-:Y:S07]  /*6d20*/  LEPC R20, `(.L_x_119) ;  /* 0x000000001014794e */ /* 0x000fee0000000000 */
[----:B---3--:R-:W-:Y:S05]  /*6d30*/  CALL.ABS.NOINC R2 ;  /* 0x0000000002007343 */ /* 0x008fea0003c00000 */
.L_x_119:
[----:B------:R-:W-:Y:S01]  /*6d40*/  IMAD.U32 R42, R45, 0x10000, RZ ;  /* 0x000100002d2a7824 */ /* 0x000fe200078e00ff */
[C---:B------:R-:W-:Y:S01]  /*6d50*/  SHF.L.U32 R2, R44.reuse, 0x10, RZ ;  /* 0x000000102c027819 */ /* 0x040fe200000006ff */
[----:B------:R-:W-:Y:S05]  /*6d60*/  WARPSYNC.ALL ;  /* 0x0000000000007948 */ /* 0x000fea0003800000 */
[----:B------:R-:W-:Y:S01]  /*6d70*/  R2UR UR4, R39 ;  /* 0x00000000270472ca */ /* 0x000fe200000e0000 */
[----:B------:R-:W-:Y:S01]  /*6d80*/  HFMA2 R54, -RZ, RZ, 0, 9.5367431640625e-07 ;  /* 0x00000010ff367431 */ /* 0x000fe200000001ff */
[C---:B------:R-:W-:Y:S01]  /*6d90*/  PRMT R3, R44.reuse, 0x8880, RZ ;  /* 0x000088802c037816 */ /* 0x040fe200000000ff */
[----:B------:R-:W-:Y:S01]  /*6da0*/  BSSY.RECONVERGENT B0, `(.L_x_120) ;  /* 0x00000a2000007945 */ /* 0x000fe20003800200 */
[----:B------:R-:W-:Y:S02]  /*6db0*/  SHF.L.U32 R41, R44, 0x8, RZ ;  /* 0x000000082c297819 */ /* 0x000fe400000006ff */
[----:B------:R-:W-:Y:S02]  /*6dc0*/  IADD3 R55, PT, PT, R74, UR43, RZ ;  /* 0x0000002b4a377c10 */ /* 0x000fe4000fffe0ff */
[----:B------:R-:W-:Y:S02]  /*6dd0*/  LOP3.LUT P5, RZ, R75, 0x80, RZ, 0xc0, !PT ;  /* 0x000000804bff7812 */ /* 0x000fe400078ac0ff */
[----:B------:R-:W-:Y:S02]  /*6de0*/  ISETP.NE.AND P0, PT, R87, RZ, PT ;  /* 0x000000ff5700720c */ /* 0x000fe40003f05270 */
[----:B------:R-:W-:Y:S01]  /*6df0*/  SEL R54, R54, 0xfffffff0, !P5 ;  /* 0xfffffff036367807 */ /* 0x000fe20006800000 */
[----:B-1----:R-:W1:Y:S01]  /*6e00*/  LDTM.x32 R4, tmem[UR4] ;  /* 0x00000004000479ee */ /* 0x002e6200082c0000 */
[----:B------:R-:W-:Y:S02]  /*6e10*/  ISETP.NE.AND P6, PT, R60, RZ, PT ;  /* 0x000000ff3c00720c */ /* 0x000fe40003fc5270 */
[----:B------:R-:W-:Y:S01]  /*6e20*/  IADD3 R88, PT, PT, R55, R54, RZ ;  /* 0x0000003637587210 */ /* 0x000fe20007ffe0ff */
[C---:B-1----:R-:W-:Y:S01]  /*6e30*/  IMAD R0, R38.reuse, R4, RZ ;  /* 0x0000000426007224 */ /* 0x042fe200078e02ff */
[----:B------:R-:W-:Y:S01]  /*6e40*/  SHF.R.S32.HI R4, RZ, 0x18, R2 ;  /* 0x00000018ff047819 */ /* 0x000fe20000011402 */
[C---:B------:R-:W-:Y:S01]  /*6e50*/  IMAD R2, R38.reuse, R5, RZ ;  /* 0x0000000526027224 */ /* 0x040fe200078e02ff */
[----:B------:R-:W-:Y:S01]  /*6e60*/  SHF.R.S32.HI R5, RZ, 0x18, R41 ;  /* 0x00000018ff057819 */ /* 0x000fe20000011429 */
[----:B------:R-:W-:Y:S01]  /*6e70*/  IMAD R0, R3, R40, R0 ;  /* 0x0000002803007224 */ /* 0x000fe200078e0200 */
[----:B------:R-:W-:Y:S01]  /*6e80*/  PRMT R41, R45, 0x8880, RZ ;  /* 0x000088802d297816 */ /* 0x000fe200000000ff */
[----:B------:R-:W-:Y:S02]  /*6e90*/  IMAD R3, R38, R6, RZ ;  /* 0x0000000626037224 */ /* 0x000fe400078e02ff */
[-C--:B------:R-:W-:Y:S01]  /*6ea0*/  IMAD R2, R4, R40.reuse, R2 ;  /* 0x0000002804027224 */ /* 0x080fe200078e0202 */
[----:B------:R-:W-:Y:S01]  /*6eb0*/  SHF.R.S32.HI R4, RZ, 0x18, R44 ;  /* 0x00000018ff047819 */ /* 0x000fe2000001142c */
[C---:B------:R-:W-:Y:S02]  /*6ec0*/  IMAD R7, R38.reuse, R7, RZ ;  /* 0x0000000726077224 */ /* 0x040fe400078e02ff */
[-C--:B------:R-:W-:Y:S02]  /*6ed0*/  IMAD R3, R5, R40.reuse, R3 ;  /* 0x0000002805037224 */ /* 0x080fe400078e0203 */
[----:B------:R-:W-:Y:S02]  /*6ee0*/  IMAD R5, R38, R9, RZ ;  /* 0x0000000926057224 */ /* 0x000fe400078e02ff */
[----:B------:R-:W-:Y:S02]  /*6ef0*/  IMAD R7, R4, R40, R7 ;  /* 0x0000002804077224 */ /* 0x000fe400078e0207 */
[C---:B------:R-:W-:Y:S02]  /*6f00*/  IMAD R9, R38.reuse, R13, RZ ;  /* 0x0000000d26097224 */ /* 0x040fe400078e02ff */
[C---:B------:R-:W-:Y:S01]  /*6f10*/  IMAD R4, R38.reuse, R8, RZ ;  /* 0x0000000826047224 */ /* 0x040fe200078e02ff */
[----:B------:R-:W-:Y:S01]  /*6f20*/  I2IP.S8.S32.SAT R56, R7, R3, RZ ;  /* 0x0000000307387239 */ /* 0x000fe200000014ff */
[C---:B------:R-:W-:Y:S01]  /*6f30*/  IMAD R13, R38.reuse, R17, RZ ;  /* 0x00000011260d7224 */ /* 0x040fe200078e02ff */
[----:B------:R-:W-:Y:S01]  /*6f40*/  SHF.R.S32.HI R7, RZ, 0x18, R45 ;  /* 0x00000018ff077819 */ /* 0x000fe2000001142d */
[----:B------:R-:W-:Y:S01]  /*6f50*/  IMAD R8, R38, R12, RZ ;  /* 0x0000000c26087224 */ /* 0x000fe200078e02ff */
[----:B------:R-:W-:Y:S01]  /*6f60*/  I2IP.S8.S32.SAT R56, R2, R0, R56 ;  /* 0x0000000002387239 */ /* 0x000fe20000001438 */
[C---:B------:R-:W-:Y:S01]  /*6f70*/  IMAD R17, R38.reuse, R21, RZ ;  /* 0x0000001526117224 */ /* 0x040fe200078e02ff */
[----:B------:R-:W-:Y:S01]  /*6f80*/  SHF.R.S32.HI R2, RZ, 0x18, R46 ;  /* 0x00000018ff027819 */ /* 0x000fe2000001142e */
[----:B------:R-:W-:Y:S01]  /*6f90*/  IMAD R12, R38, R16, RZ ;  /* 0x00000010260c7224 */ /* 0x000fe200078e02ff */
[----:B------:R-:W-:Y:S01]  /*6fa0*/  SHF.L.U32 R0, R46, 0x8, RZ ;  /* 0x000000082e007819 */ /* 0x000fe200000006ff */
[C---:B------:R-:W-:Y:S02]  /*6fb0*/  IMAD R21, R38.reuse, R25, RZ ;  /* 0x0000001926157224 */ /* 0x040fe400078e02ff */
[C---:B------:R-:W-:Y:S01]  /*6fc0*/  IMAD R16, R38.reuse, R20, RZ ;  /* 0x0000001426107224 */ /* 0x040fe200078e02ff */
[----:B------:R-:W-:Y:S01]  /*6fd0*/  SHF.R.S32.HI R0, RZ, 0x18, R0 ;  /* 0x00000018ff007819 */ /* 0x000fe20000011400 */
[C---:B------:R-:W-:Y:S02]  /*6fe0*/  IMAD R25, R38.reuse, R29, RZ ;  /* 0x0000001d26197224 */ /* 0x040fe400078e02ff */
[C---:B------:R-:W-:Y:S02]  /*6ff0*/  IMAD R20, R38.reuse, R24, RZ ;  /* 0x0000001826147224 */ /* 0x040fe400078e02ff */
[C---:B------:R-:W-:Y:S01]  /*7000*/  IMAD R29, R38.reuse, R33, RZ ;  /* 0x00000021261d7224 */ /* 0x040fe200078e02ff */
[----:B------:R-:W-:Y:S01]  /*7010*/  SHF.L.U32 R33, R45, 0x8, RZ ;  /* 0x000000082d217819 */ /* 0x000fe200000006ff */
[C---:B------:R-:W-:Y:S02]  /*7020*/  IMAD R24, R38.reuse, R28, RZ ;  /* 0x0000001c26187224 */ /* 0x040fe400078e02ff */
[C---:B------:R-:W-:Y:S01]  /*7030*/  IMAD R28, R38.reuse, R32, RZ ;  /* 0x00000020261c7224 */ /* 0x040fe200078e02ff */
[----:B------:R-:W-:Y:S01]  /*7040*/  SHF.R.S32.HI R32, RZ, 0x18, R42 ;  /* 0x00000018ff207819 */ /* 0x000fe2000001142a */
[----:B------:R-:W-:Y:S01]  /*7050*/  IMAD R4, R41, R40, R4 ;  /* 0x0000002829047224 */ /* 0x000fe200078e0204 */
[----:B------:R-:W-:Y:S01]  /*7060*/  SHF.R.S32.HI R3, RZ, 0x18, R33 ;  /* 0x00000018ff037819 */ /* 0x000fe20000011421 */
[----:B------:R-:W-:Y:S01]  /*7070*/  IMAD R6, R38, R10, RZ ;  /* 0x0000000a26067224 */ /* 0x000fe200078e02ff */
[----:B------:R-:W-:Y:S01]  /*7080*/  PRMT R33, R46, 0x8880, RZ ;  /* 0x000088802e217816 */ /* 0x000fe200000000ff */
[-C--:B------:R-:W-:Y:S01]  /*7090*/  IMAD R5, R32, R40.reuse, R5 ;  /* 0x0000002820057224 */ /* 0x080fe200078e0205 */
[----:B------:R-:W-:Y:S01]  /*70a0*/  SHF.L.U32 R32, R46, 0x10, RZ ;  /* 0x000000102e207819 */ /* 0x000fe200000006ff */
[C---:B------:R-:W-:Y:S02]  /*70b0*/  IMAD R11, R38.reuse, R11, RZ ;  /* 0x0000000b260b7224 */ /* 0x040fe400078e02ff */
[-C--:B------:R-:W-:Y:S02]  /*70c0*/  IMAD R6, R3, R40.reuse, R6 ;  /* 0x0000002803067224 */ /* 0x080fe400078e0206 */
[----:B------:R-:W-:Y:S01]  /*70d0*/  IMAD R11, R7, R40, R11 ;  /* 0x00000028070b7224 */ /* 0x000fe200078e020b */
[----:B------:R-:W-:Y:S01]  /*70e0*/  SHF.R.S32.HI R7, RZ, 0x18, R32 ;  /* 0x00000018ff077819 */ /* 0x000fe20000011420 */
[----:B------:R-:W-:Y:S02]  /*70f0*/  IMAD.MOV.U32 R3, RZ, RZ, R33 ;  /* 0x000000ffff037224 */ /* 0x000fe400078e0021 */
[----:B------:R-:W-:Y:S01]  /*7100*/  IMAD R10, R38, R14, RZ ;  /* 0x0000000e260a7224 */ /* 0x000fe200078e02ff */
[----:B------:R-:W-:Y:S01]  /*7110*/  I2IP.S8.S32.SAT R11, R11, R6, RZ ;  /* 0x000000060b0b7239 */ /* 0x000fe200000014ff */
[-C--:B------:R-:W-:Y:S01]  /*7120*/  IMAD R8, R3, R40.reuse, R8 ;  /* 0x0000002803087224 */ /* 0x080fe200078e0208 */
[----:B------:R-:W-:Y:S01]  /*7130*/  SHF.L.U32 R3, R47, 0x10, RZ ;  /* 0x000000102f037819 */ /* 0x000fe200000006ff */
[-C--:B------:R-:W-:Y:S01]  /*7140*/  IMAD R9, R7, R40.reuse, R9 ;  /* 0x0000002807097224 */ /* 0x080fe200078e0209 */
[C---:B------:R-:W-:Y:S01]  /*7150*/  PRMT R7, R47.reuse, 0x8880, RZ ;  /* 0x000088802f077816 */ /* 0x040fe200000000ff */
[----:B------:R-:W-:Y:S01]  /*7160*/  IMAD R10, R0, R40, R10 ;  /* 0x00000028000a7224 */ /* 0x000fe200078e020a */
[----:B------:R-:W-:Y:S01]  /*7170*/  SHF.R.S32.HI R3, RZ, 0x18, R3 ;  /* 0x00000018ff037819 */ /* 0x000fe20000011403 */
[----:B------:R-:W-:Y:S01]  /*7180*/  IMAD R15, R38, R15, RZ ;  /* 0x0000000f260f7224 */ /* 0x000fe200078e02ff */
[----:B------:R-:W-:Y:S01]  /*7190*/  MOV R0, R7 ;  /* 0x0000000700007202 */ /* 0x000fe20000000f00 */
[----:B------:R-:W-:Y:S01]  /*71a0*/  IMAD.SHL.U32 R6, R47, 0x100, RZ ;  /* 0x000001002f067824 */ /* 0x000fe200078e00ff */
[----:B------:R-:W-:Y:S01]  /*71b0*/  I2IP.S8.S32.SAT R57, R5, R4, R11 ;  /* 0x0000000405397239 */ /* 0x000fe2000000140b */
[-C--:B------:R-:W-:Y:S01]  /*71c0*/  IMAD R15, R2, R40.reuse, R15 ;  /* 0x00000028020f7224 */ /* 0x080fe200078e020f */
[----:B------:R-:W-:Y:S01]  /*71d0*/  SHF.R.S32.HI R2, RZ, 0x18, R47 ;  /* 0x00000018ff027819 */ /* 0x000fe2000001142f */
[----:B------:R-:W-:Y:S01]  /*71e0*/  IMAD R12, R0, R40, R12 ;  /* 0x00000028000c7224 */ /* 0x000fe200078e020c */
[----:B------:R-:W-:Y:S01]  /*71f0*/  SHF.R.S32.HI R6, RZ, 0x18, R6 ;  /* 0x00000018ff067819 */ /* 0x000fe20000011406 */
[----:B------:R-:W-:Y:S01]  /*7200*/  IMAD R14, R38, R18, RZ ;  /* 0x00000012260e7224 */ /* 0x000fe200078e02ff */
[----:B---3--:R-:W-:Y:S01]  /*7210*/  PRMT R0, R48, 0x8880, RZ ;  /* 0x0000888030007816 */ /* 0x008fe200000000ff */
[-C--:B------:R-:W-:Y:S01]  /*7220*/  IMAD R13, R3, R40.reuse, R13 ;  /* 0x00000028030d7224 */ /* 0x080fe200078e020d */
[C---:B------:R-:W-:Y:S01]  /*7230*/  SHF.L.U32 R4, R49.reuse, 0x10, RZ ;  /* 0x0000001031047819 */ /* 0x040fe200000006ff */
[----:B------:R-:W-:Y:S01]  /*7240*/  IMAD R19, R38, R19, RZ ;  /* 0x0000001326137224 */ /* 0x000fe200078e02ff */
[C---:B------:R-:W-:Y:S01]  /*7250*/  PRMT R3, R49.reuse, 0x8880, RZ ;  /* 0x0000888031037816 */ /* 0x040fe200000000ff */
[-C--:B------:R-:W-:Y:S01]  /*7260*/  IMAD R14, R6, R40.reuse, R14 ;  /* 0x00000028060e7224 */ /* 0x080fe200078e020e */
[----:B------:R-:W-:Y:S01]  /*7270*/  SHF.L.U32 R5, R49, 0x8, RZ ;  /* 0x0000000831057819 */ /* 0x000fe200000006ff */
[-C--:B------:R-:W-:Y:S01]  /*7280*/  IMAD R19, R2, R40.reuse, R19 ;  /* 0x0000002802137224 */ /* 0x080fe200078e0213 */
[----:B------:R-:W-:Y:S01]  /*7290*/  SHF.L.U32 R2, R48, 0x10, RZ ;  /* 0x0000001030027819 */ /* 0x000fe200000006ff */
[----:B------:R-:W-:Y:S01]  /*72a0*/  IMAD R16, R0, R40, R16 ;  /* 0x0000002800107224 */ /* 0x000fe200078e0210 */
[----:B------:R-:W-:Y:S01]  /*72b0*/  SHF.R.S32.HI R4, RZ, 0x18, R4 ;  /* 0x00000018ff047819 */ /* 0x000fe20000011404 */
[----:B------:R-:W-:Y:S01]  /*72c0*/  IMAD.SHL.U32 R0, R48, 0x100, RZ ;  /* 0x0000010030007824 */ /* 0x000fe200078e00ff */
[----:B------:R-:W-:Y:S01]  /*72d0*/  SHF.R.S32.HI R2, RZ, 0x18, R2 ;  /* 0x00000018ff027819 */ /* 0x000fe20000011402 */
[C---:B------:R-:W-:Y:S01]  /*72e0*/  IMAD R18, R38.reuse, R22, RZ ;  /* 0x0000001626127224 */ /* 0x040fe200078e02ff */
[----:B------:R-:W-:Y:S01]  /*72f0*/  I2IP.S8.S32.SAT R10, R15, R10, RZ ;  /* 0x0000000a0f0a7239 */ /* 0x000fe200000014ff */
[----:B------:R-:W-:Y:S01]  /*7300*/  IMAD R23, R38, R23, RZ ;  /* 0x0000001726177224 */ /* 0x000fe200078e02ff */
[----:B------:R-:W-:Y:S01]  /*7310*/  SHF.R.S32.HI R0, RZ, 0x18, R0 ;  /* 0x00000018ff007819 */ /* 0x000fe20000011400 */
[----:B------:R-:W-:Y:S01]  /*7320*/  IMAD R17, R2, R40, R17 ;  /* 0x0000002802117224 */ /* 0x000fe200078e0211 */
[----:B------:R-:W-:Y:S01]  /*7330*/  SHF.R.S32.HI R2, RZ, 0x18, R48 ;  /* 0x00000018ff027819 */ /* 0x000fe20000011430 */
[----:B------:R-:W-:Y:S01]  /*7340*/  IMAD R22, R38, R26, RZ ;  /* 0x0000001a26167224 */ /* 0x000fe200078e02ff */
[----:B------:R-:W-:Y:S01]  /*7350*/  I2IP.S8.S32.SAT R14, R19, R14, RZ ;  /* 0x0000000e130e7239 */ /* 0x000fe200000014ff */
[-C--:B------:R-:W-:Y:S01]  /*7360*/  IMAD R18, R0, R40.reuse, R18 ;  /* 0x0000002800127224 */ /* 0x080fe200078e0212 */
[----:B------:R-:W-:Y:S01]  /*7370*/  SHF.R.S32.HI R0, RZ, 0x18, R5 ;  /* 0x00000018ff007819 */ /* 0x000fe20000011405 */
[-C--:B------:R-:W-:Y:S01]  /*7380*/  IMAD R23, R2, R40.reuse, R23 ;  /* 0x0000002802177224 */ /* 0x080fe200078e0217 */
[----:B------:R-:W-:Y:S01]  /*7390*/  SHF.R.S32.HI R2, RZ, 0x18, R49 ;  /* 0x00000018ff027819 */ /* 0x000fe20000011431 */
[-C--:B------:R-:W-:Y:S01]  /*73a0*/  IMAD R20, R3, R40.reuse, R20 ;  /* 0x0000002803147224 */ /* 0x080fe200078e0214 */
[----:B------:R-:W-:Y:S01]  /*73b0*/  SHF.L.U32 R3, R50, 0x8, RZ ;  /* 0x0000000832037819 */ /* 0x000fe200000006ff */
[----:B------:R-:W-:Y:S01]  /*73c0*/  IMAD R21, R4, R40, R21 ;  /* 0x0000002804157224 */ /* 0x000fe200078e0215 */
[----:B------:R-:W-:Y:S01]  /*73d0*/  SHF.R.S32.HI R5, RZ, 0x18, R51 ;  /* 0x00000018ff057819 */ /* 0x000fe20000011433 */
[----:B------:R-:W-:Y:S01]  /*73e0*/  IMAD R27, R38, R27, RZ ;  /* 0x0000001b261b7224 */ /* 0x000fe200078e02ff */
[----:B------:R-:W-:Y:S01]  /*73f0*/  SHF.R.S32.HI R3, RZ, 0x18, R3 ;  /* 0x00000018ff037819 */ /* 0x000fe20000011403 */
[----:B------:R-:W-:Y:S01]  /*7400*/  IMAD.U32 R4, R50, 0x10000, RZ ;  /* 0x0001000032047824 */ /* 0x000fe200078e00ff */
[----:B------:R-:W-:Y:S01]  /*7410*/  I2IP.S8.S32.SAT R18, R23, R18, RZ ;  /* 0x0000001217127239 */ /* 0x000fe200000014ff */
[-C--:B------:R-:W-:Y:S01]  /*7420*/  IMAD R22, R0, R40.reuse, R22 ;  /* 0x0000002800167224 */ /* 0x080fe200078e0216 */
[----:B------:R-:W-:Y:S01]  /*7430*/  PRMT R0, R50, 0x8880, RZ ;  /* 0x0000888032007816 */ /* 0x000fe200000000ff */
[----:B------:R-:W-:Y:S01]  /*7440*/  IMAD R27, R2, R40, R27 ;  /* 0x00000028021b7224 */ /* 0x000fe200078e021b */
[----:B------:R-:W-:Y:S01]  /*7450*/  SHF.R.S32.HI R2, RZ, 0x18, R4 ;  /* 0x00000018ff027819 */ /* 0x000fe20000011404 */
[----:B------:R-:W-:Y:S01]  /*7460*/  IMAD R26, R38, R30, RZ ;  /* 0x0000001e261a7224 */ /* 0x000fe200078e02ff */
[----:B------:R-:W-:Y:S01]  /*7470*/  I2IP.S8.S32.SAT R58, R9, R8, R10 ;  /* 0x00000008093a7239 */ /* 0x000fe2000000140a */
[-C--:B------:R-:W-:Y:S01]  /*7480*/  IMAD R24, R0, R40.reuse, R24 ;  /* 0x0000002800187224 */ /* 0x080fe200078e0218 */
[----:B------:R-:W-:Y:S01]  /*7490*/  SHF.R.S32.HI R0, RZ, 0x18, R50 ;  /* 0x00000018ff007819 */ /* 0x000fe20000011432 */
[-C--:B------:R-:W-:Y:S01]  /*74a0*/  IMAD R25, R2, R40.reuse, R25 ;  /* 0x0000002802197224 */ /* 0x080fe200078e0219 */
[----:B------:R-:W-:Y:S01]  /*74b0*/  PRMT R2, R51, 0x8880, RZ ;  /* 0x0000888033027816 */ /* 0x000fe200000000ff */
[----:B------:R-:W-:Y:S01]  /*74c0*/  IMAD R26, R3, R40, R26 ;  /* 0x00000028031a7224 */ /* 0x000fe200078e021a */
[----:B------:R-:W-:Y:S01]  /*74d0*/  SHF.L.U32 R3, R51, 0x10, RZ ;  /* 0x0000001033037819 */ /* 0x000fe200000006ff */
[----:B------:R-:W-:Y:S01]  /*74e0*/  IMAD R31, R38, R31, RZ ;  /* 0x0000001f261f7224 */ /* 0x000fe200078e02ff */
[----:B------:R-:W-:Y:S01]  /*74f0*/  I2IP.S8.S32.SAT R59, R13, R12, R14 ;  /* 0x0000000c0d3b7239 */ /* 0x000fe2000000140e */
[----:B------:R-:W-:Y:S01]  /*7500*/  IMAD.SHL.U32 R4, R51, 0x100, RZ ;  /* 0x0000010033047824 */ /* 0x000fe200078e00ff */
[----:B------:R-:W-:Y:S01]  /*7510*/  SHF.R.S32.HI R3, RZ, 0x18, R3 ;  /* 0x00000018ff037819 */ /* 0x000fe20000011403 */
[----:B------:R-:W-:Y:S01]  /*7520*/  IMAD R31, R0, R40, R31 ;  /* 0x00000028001f7224 */ /* 0x000fe200078e021f */
[----:B------:R-:W-:Y:S01]  /*7530*/  I2IP.S8.S32.SAT R16, R17, R16, R18 ;  /* 0x0000001011107239 */ /* 0x000fe20000001412 */
[----:B------:R1:W-:Y:S01]  /*7540*/  STS.128 [R74+UR43+0x4200], R56 ;  /* 0x004200384a007988 */ /* 0x0003e20008000c2b */
[----:B------:R-:W-:Y:S01]  /*7550*/  SHF.R.S32.HI R4, RZ, 0x18, R4 ;  /* 0x00000018ff047819 */ /* 0x000fe20000011404 */
[----:B------:R-:W-:Y:S01]  /*7560*/  IMAD R28, R2, R40, R28 ;  /* 0x00000028021c7224 */ /* 0x000fe200078e021c */
[----:B------:R-:W-:Y:S01]  /*7570*/  I2IP.S8.S32.SAT R22, R27, R22, RZ ;  /* 0x000000161b167239 */ /* 0x000fe200000014ff */
[C---:B------:R-:W-:Y:S01]  /*7580*/  IMAD R30, R38.reuse, R34, RZ ;  /* 0x00000022261e7224 */ /* 0x040fe200078e02ff */
[----:B------:R-:W-:Y:S01]  /*7590*/  I2IP.S8.S32.SAT R18, R31, R26, RZ ;  /* 0x0000001a1f127239 */ /* 0x000fe200000014ff */
[----:B------:R-:W-:Y:S01]  /*75a0*/  IMAD R29, R3, R40, R29 ;  /* 0x00000028031d7224 */ /* 0x000fe200078e021d */
[----:B------:R-:W-:Y:S01]  /*75b0*/  I2IP.S8.S32.SAT R17, R21, R20, R22 ;  /* 0x0000001415117239 */ /* 0x000fe20000001416 */
[----:B------:R-:W-:Y:S01]  /*75c0*/  IMAD R35, R38, R35, RZ ;  /* 0x0000002326237224 */ /* 0x000fe200078e02ff */
[----:B------:R-:W-:Y:S01]  /*75d0*/  I2IP.S8.S32.SAT R18, R25, R24, R18 ;  /* 0x0000001819127239 */ /* 0x000fe20000001412 */
[-C--:B------:R-:W-:Y:S01]  /*75e0*/  IMAD R30, R4, R40.reuse, R30 ;  /* 0x00000028041e7224 */ /* 0x080fe200078e021e */
[----:B------:R-:W-:Y:S01]  /*75f0*/  LEA R0, R83, UR43, 0x3 ;  /* 0x0000002b53007c11 */ /* 0x000fe2000f8e18ff */
[----:B------:R-:W-:Y:S01]  /*7600*/  IMAD R35, R5, R40, R35 ;  /* 0x0000002805237224 */ /* 0x000fe200078e0223 */
[----:B------:R-:W-:Y:S04]  /*7610*/  @P6 SHF.L.U32 R2, R82, 0x1f, RZ ;  /* 0x0000001f52026819 */ /* 0x000fe800000006ff */
[----:B------:R-:W-:Y:S04]  /*7620*/  I2IP.S8.S32.SAT R19, R35, R30, RZ ;  /* 0x0000001e23137239 */ /* 0x000fe800000014ff */
[----:B------:R-:W-:Y:S05]  /*7630*/  I2IP.S8.S32.SAT R19, R29, R28, R19 ;  /* 0x0000001c1d137239 */ /* 0x000fea0000001413 */
[----:B------:R1:W-:Y:S01]  /*7640*/  STS.128 [R88+0x4200], R16 ;  /* 0x0042001058007388 */ /* 0x0003e20000000c00 */
[----:B------:R-:W-:Y:S01]  /*7650*/  @!PT LDS RZ, [RZ] ;  /* 0x00000000fffff984 */ /* 0x000fe20000000800 */
[----:B------:R-:W-:Y:S01]  /*7660*/  @!PT LDS RZ, [RZ] ;  /* 0x00000000fffff984 */ /* 0x000fe20000000800 */
[----:B------:R-:W-:Y:S01]  /*7670*/  @!PT LDS RZ, [RZ] ;  /* 0x00000000fffff984 */ /* 0x000fe20000000800 */
[----:B------:R-:W-:Y:S01]  /*7680*/  @!PT LDS RZ, [RZ] ;  /* 0x00000000fffff984 */ /* 0x000fe20000000800 */
[----:B------:R2:W-:Y:S07]  /*7690*/  MEMBAR.ALL.CTA ;  /* 0x0000000000007992 */ /* 0x0005ee0000008000 */
[----:B--2---:R-:W2:Y:S02]  /*76a0*/  FENCE.VIEW.ASYNC.S ;  /* 0x00000000000073c6 */ /* 0x004ea40000000000 */
[----:B--2---:R-:W-:Y:S06]  /*76b0*/  BAR.SYNC.DEFER_BLOCKING 0x1, 0x80 ;  /* 0x0042000000007b1d */ /* 0x004fec0000010000 */
[----:B------:R-:W-:Y:S05]  /*76c0*/  @P0 BRA `(.L_x_121) ;  /* 0x00000000003c0947 */ /* 0x000fea0003800000 */
[----:B------:R-:W2:Y:S01]  /*76d0*/  LDCU.64 UR6, c[0x0][0x348] ;  /* 0x00006900ff0677ac */ /* 0x000ea20008000a00 */
[----:B------:R-:W-:Y:S01]  /*76e0*/  UIADD3 UR4, UPT, UPT, UR43, 0x4200, URZ ;  /* 0x000042002b047890 */ /* 0x000fe2000fffe0ff */
[----:B------:R-:W-:Y:S01]  /*76f0*/  UMOV UR51, UR36 ;  /* 0x0000002400337c82 */ /* 0x000fe20008000000 */
[----:B------:R-:W-:Y:S02]  /*7700*/  UIADD3 UR9, UPT, UPT, UR49, 0x80, URZ ;  /* 0x0000008031097890 */ /* 0x000fe4000fffe0ff */
[----:B------:R-:W-:Y:S02]  /*7710*/  UIADD3 UR8, UPT, UPT, UR43, 0x4a00, URZ ;  /* 0x00004a002b087890 */ /* 0x000fe4000fffe0ff */
[----:B------:R-:W-:Y:S01]  /*7720*/  MOV R86, UR4 ;  /* 0x0000000400567c02 */ /* 0x000fe20008000f00 */
[----:B------:R-:W-:Y:S01]  /*7730*/  UMOV UR10, UR50 ;  /* 0x00000032000a7c82 */ /* 0x000fe20008000000 */
[----:B------:R-:W-:Y:S02]  /*7740*/  UMOV UR11, UR36 ;  /* 0x00000024000b7c82 */ /* 0x000fe40008000000 */
[----:B------:R-:W-:Y:S01]  /*7750*/  R2UR UR48, R86 ;  /* 0x00000000563072ca */ /* 0x000fe200000e0000 */
[----:B--2---:R-:W-:Y:S04]  /*7760*/  UIADD3 UR4, UP0, UPT, UR6, 0x680, URZ ;  /* 0x0000068006047890 */ /* 0x004fe8000ff1e0ff */
[----:B------:R-:W-:Y:S09]  /*7770*/  UIADD3.X UR5, UPT, UPT, URZ, UR7, URZ, UP0, !UPT ;  /* 0x00000007ff057290 */ /* 0x000ff200087fe4ff */
[----:B------:R2:W-:Y:S01]  /*7780*/  UTMASTG.3D [UR48], [UR4] ;  /* 0x00000030040073b5 */ /* 0x0005e20008010000 */
[----:B------:R2:W-:Y:S01]  /*7790*/  UTMASTG.3D [UR8], [UR4] ;  /* 0x00000008040073b5 */ /* 0x0005e20008010000 */
[----:B------:R0:W-:Y:S01]  /*77a0*/  UTMACMDFLUSH ;  /* 0x00000000000079b7 */ /* 0x0001e20000000000 */
[----:B--2---:R-:W-:Y:S04]  /*77b0*/  DEPBAR.LE SB0, 0x1 ;  /* 0x000080400000791a */ /* 0x004fe80000000000 */
.L_x_121:
[----:B------:R-:W-:Y:S05]  /*77c0*/  BSYNC.RECONVERGENT B0 ;  /* 0x0000000000007941 */ /* 0x000fea0003800200 */
.L_x_120:
[----:B------:R-:W-:Y:S06]  /*77d0*/  BAR.SYNC.DEFER_BLOCKING 0x1, 0x80 ;  /* 0x0042000000007b1d */ /* 0x000fec0000010000 */
[----:B------:R-:W2:Y:S01]  /*77e0*/  @P6 SYNCS.PHASECHK.TRANS64.TRYWAIT P0, [R0+URZ+0x80], R2 ;  /* 0x00008002000065a7 */ /* 0x000ea200080011ff */
[----:B------:R-:W-:Y:S01]  /*77f0*/  BSSY B1, `(.L_x_122) ;  /* 0x000001f000017945 */ /* 0x000fe20003800000 */
[----:B--2---:R-:W-:Y:S03]  /*7800*/  @P6 SEL R52, RZ, 0x1, !P0 ;  /* 0x00000001ff346807 */ /* 0x004fe60004000000 */
[----:B------:R-:W-:Y:S05]  /*7810*/  @!P6 BRA `(.L_x_123) ;  /* 0x000000000070e947 */ /* 0x000fea0003800000 */
[----:B------:R-:W-:Y:S01]  /*7820*/  ISETP.NE.AND P1, PT, R53, RZ, PT ;  /* 0x000000ff3500720c */ /* 0x000fe20003f25270 */
[----:B------:R-:W-:Y:S01]  /*7830*/  BSSY B0, `(.L_x_124) ;  /* 0x0000008000007945 */ /* 0x000fe20003800000 */
[----:B------:R-:W-:Y:S11]  /*7840*/  ISETP.NE.AND P0, PT, R52, RZ, PT ;  /* 0x000000ff3400720c */ /* 0x000ff60003f05270 */
[----:B------:R-:W-:Y:S04]  /*7850*/  @P1 IMAD R4, R83, 0x1000, R55 ;  /* 0x0000100053041824 */ /* 0x000fe800078e0237 */
[----:B------:R-:W-:Y:S01]  /*7860*/  @P1 IMAD.IADD R3, R54, 0x1, R4 ;  /* 0x0000000136031824 */ /* 0x000fe200078e0204 */
[----:B------:R-:W-:Y:S06]  /*7870*/  @P0 BRA `(.L_x_125) ;  /* 0x00000000000c0947 */ /* 0x000fec0003800000 */
[----:B------:R-:W-:Y:S04]  /*7880*/  SHF.L.U32 R2, R82, 0x1f, RZ ;  /* 0x0000001f52027819 */ /* 0x000fe800000006ff */
[----:B------:R-:W2:Y:S02]  /*7890*/  SYNCS.PHASECHK.TRANS64.TRYWAIT P0, [R0+URZ+0x80], R2 ;  /* 0x00008002000075a7 */ /* 0x000ea400080011ff */
[----:B--2---:R-:W-:Y:S05]  /*78a0*/  @!P0 BRA `(.L_x_126) ;  /* 0x0000003400c08947 */ /* 0x004fea0003800000 */
.L_x_125:
[----:B------:R-:W-:Y:S05]  /*78b0*/  BSYNC B0 ;  /* 0x0000000000007941 */ /* 0x000fea0003800000 */
.L_x_124:
[----:B------:R-:W-:Y:S01]  /*78c0*/  ISETP.NE.AND P0, PT, R53, RZ, PT ;  /* 0x000000ff3500720c */ /* 0x000fe20003f05270 */
[----:B--2---:R-:W-:Y:S02]  /*78d0*/  VIADD R2, R0, 0xa0 ;  /* 0x000000a000027836 */ /* 0x004fe40000000000 */
[----:B------:R-:W-:Y:S02]  /*78e0*/  IMAD.U32 R0, RZ, RZ, UR46 ;  /* 0x0000002eff007e24 */ /* 0x000fe4000f8e00ff */
[----:B------:R-:W-:Y:S03]  /*78f0*/  VIADD R83, R83, 0x1 ;  /* 0x0000000153537836 */ /* 0x000fe60000000000 */
[----:B------:R-:W-:Y:S05]  /*7900*/  PRMT R0, R0, 0x654, R2 ;  /* 0x0000065400007816 */ /* 0x000fea0000000002 */
[----:B------:R2:W3:Y:S04]  /*7910*/  @P0 LDS.128 R44, [R4+0x200] ;  /* 0x00020000042c0984 */ /* 0x0004e80000000c00 */
[----:B------:R2:W4:Y:S01]  /*7920*/  @P0 LDS.128 R48, [R3+0x200] ;  /* 0x0002000003300984 */ /* 0x0005220000000c00 */
[C---:B------:R-:W-:Y:S01]  /*7930*/  ISETP.NE.AND P0, PT, R83.reuse, 0x4, PT ;  /* 0x000000045300780c */ /* 0x040fe20003f05270 */
[----:B------:R-:W-:Y:S01]  /*7940*/  @!PT LDS RZ, [RZ] ;  /* 0x00000000fffff984 */ /* 0x000fe20000000800 */
[----:B------:R-:W-:Y:S01]  /*7950*/  @!PT LDS RZ, [RZ] ;  /* 0x00000000fffff984 */ /* 0x000fe20000000800 */
[----:B------:R-:W-:Y:S01]  /*7960*/  @!PT LDS RZ, [RZ] ;  /* 0x00000000fffff984 */ /* 0x000fe20000000800 */
[----:B------:R-:W-:Y:S01]  /*7970*/  @!PT LDS RZ, [RZ] ;  /* 0x00000000fffff984 */ /* 0x000fe20000000800 */
[----:B------:R5:W-:Y:S06]  /*7980*/  MEMBAR.ALL.CTA ;  /* 0x0000000000007992 */ /* 0x000bec0000008000 */
[----:B-----5:R-:W5:Y:S01]  /*7990*/  FENCE.VIEW.ASYNC.S ;  /* 0x00000000000073c6 */ /* 0x020f620000000000 */
[----:B------:R-:W-:Y:S01]  /*79a0*/  SEL R83, R83, RZ, P0 ;  /* 0x000000ff53537207 */ /* 0x000fe20000000000 */
[----:B-----5:R5:W-:Y:S02]  /*79b0*/  SYNCS.ARRIVE.TRANS64.RED.A1T0 RZ, [R0+URZ], RZ ;  /* 0x000000ff00ff79a7 */ /* 0x020be400081004ff */
[----:B-----5:R-:W-:Y:S04]  /*79c0*/  SEL R0, RZ, 0x1, P0 ;  /* 0x00000001ff007807 */ /* 0x020fe80000000000 */
[----:B--23--:R-:W-:Y:S02]  /*79d0*/  LOP3.LUT R82, R82, R0, RZ, 0x3c, !PT ;  /* 0x0000000052527212 */ /* 0x00cfe400078e3cff */
.L_x_123:
[----:B------:R-:W-:Y:S05]  /*79e0*/  BSYNC B1 ;  /* 0x0000000000017941 */ /* 0x000fea0003800000 */
.L_x_122:
[----:B------:R-:W-:Y:S05]  /*79f0*/  VIADD R0, R39, 0x20 ;  /* 0x0000002027007836 */ /* 0x000fea0000000000 */
[----:B------:R-:W-:Y:S04]  /*7a00*/  SHF.R.U32.HI R0, RZ, 0x15, R0 ;  /* 0x00000015ff007819 */ /* 0x000fe80000011600 */
[----:B------:R-:W-:Y:S11]  /*7a10*/  LOP3.LUT P0, RZ, R0, 0x3, R77, 0x48, !PT ;  /* 0x0000000300ff7812 */ /* 0x000ff6000780484d */
[----:B------:R-:W-:Y:S02]  /*7a20*/  @!UPT UIADD3 URZ, UPT, UPT, URZ, URZ, URZ ;  /* 0x000000fffffff290 */ /* 0x000fe4000fffe0ff */
[----:B------:R-:W-:Y:S05]  /*7a30*/  @!P0 BRA `(.L_x_127) ;  /* 0x0000000000408947 */ /* 0x000fea0003800000 */
[----:B------:R-:W2:Y:S01]  /*7a40*/  LDCU.64 UR8, c[0x4][0x78] ;  /* 0x01000f00ff0877ac */ /* 0x000ea20008000a00 */
[----:B------:R-:W-:Y:S01]  /*7a50*/  MOV R3, 0x0 ;  /* 0x0000000000037802 */ /* 0x000fe20000000f00 */
[----:B------:R-:W-:Y:S02]  /*7a60*/  HFMA2 R12, -RZ, RZ, 0, 5.9604644775390625e-08 ;  /* 0x00000001ff0c7431 */ /* 0x000fe400000001ff */
[----:B------:R-:W-:Y:S02]  /*7a70*/  IMAD.MOV.U32 R8, RZ, RZ, 0x192 ;  /* 0x00000192ff087424 */ /* 0x000fe400078e00ff */
[----:B------:R-:W-:Y:S01]  /*7a80*/  IMAD.MOV.U32 R13, RZ, RZ, RZ ;  /* 0x000000ffff0d7224 */ /* 0x000fe200078e00ff */
[----:B------:R-:W3:Y:S01]  /*7a90*/  LDCU.64 UR6, c[0x4][0x80] ;  /* 0x01001000ff0677ac */ /* 0x000ee20008000a00 */
[----:B------:R-:W1:Y:S01]  /*7aa0*/  LDC.64 R2, c[0x4][R3] ;  /* 0x0100000003027b82 */ /* 0x000e620000000a00 */
[----:B------:R-:W5:Y:S01]  /*7ab0*/  LDCU.64 UR4, c[0x4][0x18] ;  /* 0x01000300ff0477ac */ /* 0x000f620008000a00 */
[----:B--2---:R-:W-:Y:S01]  /*7ac0*/  MOV R5, UR9 ;  /* 0x0000000900057c02 */ /* 0x004fe20008000f00 */
[----:B------:R-:W-:Y:S01]  /*7ad0*/  IMAD.U32 R4, RZ, RZ, UR8 ;  /* 0x00000008ff047e24 */ /* 0x000fe2000f8e00ff */
[----:B---3--:R-:W-:Y:S01]  /*7ae0*/  MOV R7, UR7 ;  /* 0x0000000700077c02 */ /* 0x008fe20008000f00 */
[----:B------:R-:W-:Y:S01]  /*7af0*/  IMAD.U32 R6, RZ, RZ, UR6 ;  /* 0x00000006ff067e24 */ /* 0x000fe2000f8e00ff */
[----:B-----5:R-:W-:Y:S01]  /*7b00*/  MOV R11, UR5 ;  /* 0x00000005000b7c02 */ /* 0x020fe20008000f00 */
[----:B------:R-:W-:Y:S02]  /*7b10*/  IMAD.U32 R10, RZ, RZ, UR4 ;  /* 0x00000004ff0a7e24 */ /* 0x000fe4000f8e00ff */
[----:B------:R-:W-:Y:S07]  /*7b20*/  LEPC R20, `(.L_x_127) ;  /* 0x000000001014794e */ /* 0x000fee0000000000 */
[----:B-1--4-:R-:W-:Y:S05]  /*7b30*/  CALL.ABS.NOINC R2 ;  /* 0x0000000002007343 */ /* 0x012fea0003c00000 */
.L_x_127:
[C---:B------:R-:W-:Y:S01]  /*7b40*/  SHF.L.U32 R2, R44.reuse, 0x10, RZ ;  /* 0x000000102c027819 */ /* 0x040fe200000006ff */
[----:B------:R-:W-:Y:S05]  /*7b50*/  WARPSYNC.ALL ;  /* 0x0000000000007948 */ /* 0x000fea0003800000 */
[----:B------:R-:W-:Y:S01]  /*7b60*/  R2UR UR4, R39 ;  /* 0x00000000270472ca */ /* 0x000fe200000e0000 */
[----:B------:R-:W-:Y:S01]  /*7b70*/  BSSY.RECONVERGENT B0, `(.L_x_128) ;  /* 0x000009e000007945 */ /* 0x000fe20003800200 */
[C---:B------:R-:W-:Y:S02]  /*7b80*/  PRMT R3, R44.reuse, 0x8880, RZ ;  /* 0x000088802c037816 */ /* 0x040fe400000000ff */
[----:B------:R-:W-:Y:S02]  /*7b90*/  SHF.L.U32 R41, R44, 0x8, RZ ;  /* 0x000000082c297819 */ /* 0x000fe400000006ff */
[C---:B------:R-:W-:Y:S02]  /*7ba0*/  SHF.L.U32 R42, R45.reuse, 0x10, RZ ;  /* 0x000000102d2a7819 */ /* 0x040fe400000006ff */
[----:B------:R-:W-:Y:S02]  /*7bb0*/  SHF.L.U32 R43, R45, 0x8, RZ ;  /* 0x000000082d2b7819 */ /* 0x000fe400000006ff */
[----:B------:R-:W-:Y:S02]  /*7bc0*/  SHF.R.S32.HI R42, RZ, 0x18, R42 ;  /* 0x00000018ff2a7819 */ /* 0x000fe4000001142a */
[----:B------:R-:W-:Y:S01]  /*7bd0*/  SHF.R.S32.HI R43, RZ, 0x18, R43 ;  /* 0x00000018ff2b7819 */ /* 0x000fe2000001142b */
[----:B-1----:R-:W1:Y:S01]  /*7be0*/  LDTM.x32 R4, tmem[UR4+0x20] ;  /* 0x00002004000479ee */ /* 0x002e6200082c0000 */
[----:B------:R-:W-:Y:S02]  /*7bf0*/  ISETP.NE.AND P0, PT, R87, RZ, PT ;  /* 0x000000ff5700720c */ /* 0x000fe40003f05270 */
[----:B------:R-:W-:Y:S01]  /*7c00*/  ISETP.NE.AND P6, PT, R60, RZ, PT ;  /* 0x000000ff3c00720c */ /* 0x000fe20003fc5270 */
        /* <DEDUP_REMOVED lines=9> */
[----:B------:R-:W-:Y:S02]  /*7ca0*/  IMAD R7, R38, R7, RZ ;  /* 0x0000000726077224 */ /* 0x000fe400078e02ff */
[-C--:B------:R-:W-:Y:S02]  /*7cb0*/  IMAD R3, R5, R40.reuse, R3 ;  /* 0x0000002805037224 */ /* 0x080fe400078e0203 */
[----:B------:R-:W-:Y:S02]  /*7cc0*/  IMAD R7, R4, R40, R7 ;  /* 0x0000002804077224 */ /* 0x000fe400078e0207 */
[C---:B------:R-:W-:Y:S02]  /*7cd0*/  IMAD R4, R38.reuse, R8, RZ ;  /* 0x0000000826047224 */ /* 0x040fe400078e02ff */
[C---:B------:R-:W-:Y:S01]  /*7ce0*/  IMAD R8, R38.reuse, R12, RZ ;  /* 0x0000000c26087224 */ /* 0x040fe200078e02ff */
[----:B------:R-:W-:Y:S01]  /*7cf0*/  I2IP.S8.S32.SAT R56, R7, R3, RZ ;  /* 0x0000000307387239 */ /* 0x000fe200000014ff */
[----:B------:R-:W-:Y:S01]  /*7d00*/  IMAD R5, R38, R9, RZ ;  /* 0x0000000926057224 */ /* 0x000fe200078e02ff */
[----:B------:R-:W-:Y:S01]  /*7d10*/  PRMT R7, R46, 0x8880, RZ ;  /* 0x000088802e077816 */ /* 0x000fe200000000ff */
[----:B------:R-:W-:Y:S01]  /*7d20*/  IMAD R12, R38, R16, RZ ;  /* 0x00000010260c7224 */ /* 0x000fe200078e02ff */
[----:B------:R-:W-:Y:S01]  /*7d30*/  I2IP.S8.S32.SAT R56, R2, R0, R56 ;  /* 0x0000000002387239 */ /* 0x000fe20000001438 */
[C---:B------:R-:W-:Y:S01]  /*7d40*/  IMAD R9, R38.reuse, R13, RZ ;  /* 0x0000000d26097224 */ /* 0x040fe200078e02ff */
[----:B------:R-:W-:Y:S01]  /*7d50*/  SHF.R.S32.HI R3, RZ, 0x18, R45 ;  /* 0x00000018ff037819 */ /* 0x000fe2000001142d */
[----:B------:R-:W-:Y:S01]  /*7d60*/  IMAD R16, R38, R20, RZ ;  /* 0x0000001426107224 */ /* 0x000fe200078e02ff */
[----:B----4-:R-:W-:Y:S01]  /*7d70*/  SHF.L.U32 R0, R48, 0x10, RZ ;  /* 0x0000001030007819 */ /* 0x010fe200000006ff */
[----:B------:R-:W-:Y:S01]  /*7d80*/  IMAD R13, R38, R17, RZ ;  /* 0x00000011260d7224 */ /* 0x000fe200078e02ff */
[----:B------:R-:W-:Y:S01]  /*7d90*/  SHF.L.U32 R2, R48, 0x8, RZ ;  /* 0x0000000830027819 */ /* 0x000fe200000006ff */
[C---:B------:R-:W-:Y:S01]  /*7da0*/  IMAD R20, R38.reuse, R24, RZ ;  /* 0x0000001826147224 */ /* 0x040fe200078e02ff */
[----:B------:R-:W-:Y:S01]  /*7db0*/  SHF.R.S32.HI R0, RZ, 0x18, R0 ;  /* 0x00000018ff007819 */ /* 0x000fe20000011400 */
[C---:B------:R-:W-:Y:S01]  /*7dc0*/  IMAD R17, R38.reuse, R21, RZ ;  /* 0x0000001526117224 */ /* 0x040fe200078e02ff */
[----:B------:R-:W-:Y:S01]  /*7dd0*/  SHF.R.S32.HI R2, RZ, 0x18, R2 ;  /* 0x00000018ff027819 */ /* 0x000fe20000011402 */
[C---:B------:R-:W-:Y:S02]  /*7de0*/  IMAD R24, R38.reuse, R28, RZ ;  /* 0x0000001c26187224 */ /* 0x040fe400078e02ff */
[C---:B------:R-:W-:Y:S02]  /*7df0*/  IMAD R6, R38.reuse, R10, RZ ;  /* 0x0000000a26067224 */ /* 0x040fe400078e02ff */
[C---:B------:R-:W-:Y:S02]  /*7e00*/  IMAD R21, R38.reuse, R25, RZ ;  /* 0x0000001926157224 */ /* 0x040fe400078e02ff */
[----:B------:R-:W-:Y:S01]  /*7e10*/  IMAD R28, R38, R32, RZ ;  /* 0x00000020261c7224 */ /* 0x000fe200078e02ff */
[----:B------:R-:W-:Y:S01]  /*7e20*/  SHF.L.U32 R32, R46, 0x10, RZ ;  /* 0x000000102e207819 */ /* 0x000fe200000006ff */
[-C--:B------:R-:W-:Y:S02]  /*7e30*/  IMAD R4, R41, R40.reuse, R4 ;  /* 0x0000002829047224 */ /* 0x080fe400078e0204 */
[----:B------:R-:W-:Y:S01]  /*7e40*/  IMAD R25, R38, R29, RZ ;  /* 0x0000001d26197224 */ /* 0x000fe200078e02ff */
[----:B------:R-:W-:Y:S01]  /*7e50*/  SHF.R.S32.HI R32, RZ, 0x18, R32 ;  /* 0x00000018ff207819 */ /* 0x000fe20000011420 */
[----:B------:R-:W-:Y:S02]  /*7e60*/  IMAD R5, R42, R40, R5 ;  /* 0x000000282a057224 */ /* 0x000fe400078e0205 */
[----:B------:R-:W-:Y:S01]  /*7e70*/  IMAD R29, R38, R33, RZ ;  /* 0x00000021261d7224 */ /* 0x000fe200078e02ff */
[----:B------:R-:W-:Y:S01]  /*7e80*/  SHF.L.U32 R33, R46, 0x8, RZ ;  /* 0x000000082e217819 */ /* 0x000fe200000006ff */
[C---:B------:R-:W-:Y:S02]  /*7e90*/  IMAD R11, R38.reuse, R11, RZ ;  /* 0x0000000b260b7224 */ /* 0x040fe400078e02ff */
[C---:B------:R-:W-:Y:S01]  /*7ea0*/  IMAD R10, R38.reuse, R14, RZ ;  /* 0x0000000e260a7224 */ /* 0x040fe200078e02ff */
[----:B------:R-:W-:Y:S01]  /*7eb0*/  SHF.R.S32.HI R33, RZ, 0x18, R33 ;  /* 0x00000018ff217819 */ /* 0x000fe20000011421 */
[----:B------:R-:W-:Y:S02]  /*7ec0*/  IMAD R6, R43, R40, R6 ;  /* 0x000000282b067224 */ /* 0x000fe400078e0206 */
[C---:B------:R-:W-:Y:S02]  /*7ed0*/  IMAD R14, R38.reuse, R18, RZ ;  /* 0x00000012260e7224 */ /* 0x040fe400078e02ff */
[C---:B------:R-:W-:Y:S02]  /*7ee0*/  IMAD R18, R38.reuse, R22, RZ ;  /* 0x0000001626127224 */ /* 0x040fe400078e02ff */
[----:B------:R-:W-:Y:S01]  /*7ef0*/  IMAD R11, R3, R40, R11 ;  /* 0x00000028030b7224 */ /* 0x000fe200078e020b */
[----:B------:R-:W-:Y:S01]  /*7f00*/  PRMT R3, R47, 0x8880, RZ ;  /* 0x000088802f037816 */ /* 0x000fe200000000ff */
[C---:B------:R-:W-:Y:S02]  /*7f10*/  IMAD R22, R38.reuse, R26, RZ ;  /* 0x0000001a26167224 */ /* 0x040fe400078e02ff */
[C---:B------:R-:W-:Y:S01]  /*7f20*/  IMAD R26, R38.reuse, R30, RZ ;  /* 0x0000001e261a7224 */ /* 0x040fe200078e02ff */
[----:B------:R-:W-:Y:S01]  /*7f30*/  I2IP.S8.S32.SAT R11, R11, R6, RZ ;  /* 0x000000060b0b7239 */ /* 0x000fe200000014ff */
[----:B------:R-:W-:Y:S01]  /*7f40*/  IMAD R8, R7, R40, R8 ;  /* 0x0000002807087224 */ /* 0x000fe200078e0208 */
[----:B------:R-:W-:Y:S01]  /*7f50*/  SHF.L.U32 R6, R47, 0x10, RZ ;  /* 0x000000102f067819 */ /* 0x000fe200000006ff */
[----:B------:R-:W-:Y:S01]  /*7f60*/  IMAD R30, R38, R34, RZ ;  /* 0x00000022261e7224 */ /* 0x000fe200078e02ff */
[----:B------:R-:W-:Y:S01]  /*7f70*/  SHF.R.S32.HI R34, RZ, 0x18, R46 ;  /* 0x00000018ff227819 */ /* 0x000fe2000001142e */
[----:B------:R-:W-:Y:S01]  /*7f80*/  IMAD R9, R32, R40, R9 ;  /* 0x0000002820097224 */ /* 0x000fe200078e0209 */
[----:B------:R-:W-:Y:S01]  /*7f90*/  SHF.R.S32.HI R6, RZ, 0x18, R6 ;  /* 0x00000018ff067819 */ /* 0x000fe20000011406 */
[----:B------:R-:W-:Y:S01]  /*7fa0*/  IMAD R15, R38, R15, RZ ;  /* 0x0000000f260f7224 */ /* 0x000fe200078e02ff */
[----:B------:R-:W-:Y:S01]  /*7fb0*/  I2IP.S8.S32.SAT R57, R5, R4, R11 ;  /* 0x0000000405397239 */ /* 0x000fe2000000140b */
[-C--:B------:R-:W-:Y:S01]  /*7fc0*/  IMAD R10, R33, R40.reuse, R10 ;  /* 0x00000028210a7224 */ /* 0x080fe200078e020a */
[----:B------:R-:W-:Y:S01]  /*7fd0*/  SHF.L.U32 R5, R49, 0x10, RZ ;  /* 0x0000001031057819 */ /* 0x000fe200000006ff */
[----:B------:R-:W-:Y:S01]  /*7fe0*/  IMAD.SHL.U32 R7, R47, 0x100, RZ ;  /* 0x000001002f077824 */ /* 0x000fe200078e00ff */
[----:B------:R-:W-:Y:S01]  /*7ff0*/  PRMT R4, R49, 0x8880, RZ ;  /* 0x0000888031047816 */ /* 0x000fe200000000ff */
[-C--:B------:R-:W-:Y:S01]  /*8000*/  IMAD R15, R34, R40.reuse, R15 ;  /* 0x00000028220f7224 */ /* 0x080fe200078e020f */
[----:B------:R-:W-:Y:S01]  /*8010*/  SHF.R.S32.HI R5, RZ, 0x18, R5 ;  /* 0x00000018ff057819 */ /* 0x000fe20000011405 */
[-C--:B------:R-:W-:Y:S01]  /*8020*/  IMAD R12, R3, R40.reuse, R12 ;  /* 0x00000028030c7224 */ /* 0x080fe200078e020c */
[----:B------:R-:W-:Y:S01]  /*8030*/  SHF.R.S32.HI R7, RZ, 0x18, R7 ;  /* 0x00000018ff077819 */ /* 0x000fe20000011407 */
[----:B------:R-:W-:Y:S01]  /*8040*/  IMAD R13, R6, R40, R13 ;  /* 0x00000028060d7224 */ /* 0x000fe200078e020d */
[----:B------:R-:W-:Y:S01]  /*8050*/  I2IP.S8.S32.SAT R15, R15, R10, RZ ;  /* 0x0000000a0f0f7239 */ /* 0x000fe200000014ff */
[----:B------:R-:W-:Y:S01]  /*8060*/  IMAD R19, R38, R19, RZ ;  /* 0x0000001326137224 */ /* 0x000fe200078e02ff */
[----:B------:R-:W-:Y:S01]  /*8070*/  SHF.R.S32.HI R10, RZ, 0x18, R47 ;  /* 0x00000018ff0a7819 */ /* 0x000fe2000001142f */
[----:B------:R-:W-:Y:S01]  /*8080*/  IMAD R14, R7, R40, R14 ;  /* 0x00000028070e7224 */ /* 0x000fe200078e020e */
[----:B------:R-:W-:Y:S01]  /*8090*/  PRMT R3, R48, 0x8880, RZ ;  /* 0x0000888030037816 */ /* 0x000fe200000000ff */
[----:B------:R-:W-:Y:S01]  /*80a0*/  IMAD R23, R38, R23, RZ ;  /* 0x0000001726177224 */ /* 0x000fe200078e02ff */
[----:B------:R-:W-:Y:S01]  /*80b0*/  I2IP.S8.S32.SAT R58, R9, R8, R15 ;  /* 0x00000008093a7239 */ /* 0x000fe2000000140f */
[-C--:B------:R-:W-:Y:S02]  /*80c0*/  IMAD R19, R10, R40.reuse, R19 ;  /* 0x000000280a137224 */ /* 0x080fe400078e0213 */
[-C--:B------:R-:W-:Y:S01]  /*80d0*/  IMAD R16, R3, R40.reuse, R16 ;  /* 0x0000002803107224 */ /* 0x080fe200078e0210 */
[----:B------:R-:W-:Y:S01]  /*80e0*/  SHF.R.S32.HI R3, RZ, 0x18, R48 ;  /* 0x00000018ff037819 */ /* 0x000fe20000011430 */
[----:B------:R-:W-:Y:S01]  /*80f0*/  IMAD R17, R0, R40, R17 ;  /* 0x0000002800117224 */ /* 0x000fe200078e0211 */
[----:B------:R-:W-:Y:S01]  /*8100*/  I2IP.S8.S32.SAT R14, R19, R14, RZ ;  /* 0x0000000e130e7239 */ /* 0x000fe200000014ff */
[----:B------:R-:W-:Y:S02]  /*8110*/  IMAD.SHL.U32 R0, R49, 0x100, RZ ;  /* 0x0000010031007824 */ /* 0x000fe400078e00ff */
[-C--:B------:R-:W-:Y:S01]  /*8120*/  IMAD R18, R2, R40.reuse, R18 ;  /* 0x0000002802127224 */ /* 0x080fe200078e0212 */
[----:B------:R-:W-:Y:S01]  /*8130*/  SHF.R.S32.HI R2, RZ, 0x18, R49 ;  /* 0x00000018ff027819 */ /* 0x000fe20000011431 */
[-C--:B------:R-:W-:Y:S01]  /*8140*/  IMAD R23, R3, R40.reuse, R23 ;  /* 0x0000002803177224 */ /* 0x080fe200078e0217 */
[----:B------:R-:W-:Y:S01]  /*8150*/  SHF.R.S32.HI R0, RZ, 0x18, R0 ;  /* 0x00000018ff007819 */ /* 0x000fe20000011400 */
[-C--:B------:R-:W-:Y:S01]  /*8160*/  IMAD R20, R4, R40.reuse, R20 ;  /* 0x0000002804147224 */ /* 0x080fe200078e0214 */
[C---:B------:R-:W-:Y:S01]  /*8170*/  SHF.L.U32 R4, R50.reuse, 0x10, RZ ;  /* 0x0000001032047819 */ /* 0x040fe200000006ff */
[-C--:B------:R-:W-:Y:S01]  /*8180*/  IMAD R21, R5, R40.reuse, R21 ;  /* 0x0000002805157224 */ /* 0x080fe200078e0215 */
[----:B------:R-:W-:Y:S01]  /*8190*/  PRMT R3, R50, 0x8880, RZ ;  /* 0x0000888032037816 */ /* 0x000fe200000000ff */
[----:B------:R-:W-:Y:S01]  /*81a0*/  IMAD R27, R38, R27, RZ ;  /* 0x0000001b261b7224 */ /* 0x000fe200078e02ff */
[----:B------:R-:W-:Y:S01]  /*81b0*/  SHF.L.U32 R5, R50, 0x8, RZ ;  /* 0x0000000832057819 */ /* 0x000fe200000006ff */
[-C--:B------:R-:W-:Y:S01]  /*81c0*/  IMAD R22, R0, R40.reuse, R22 ;  /* 0x0000002800167224 */ /* 0x080fe200078e0216 */
[----:B------:R-:W-:Y:S01]  /*81d0*/  SHF.R.S32.HI R4, RZ, 0x18, R4 ;  /* 0x00000018ff047819 */ /* 0x000fe20000011404 */
[-C--:B------:R-:W-:Y:S01]  /*81e0*/  IMAD R27, R2, R40.reuse, R27 ;  /* 0x00000028021b7224 */ /* 0x080fe200078e021b */
[----:B------:R-:W-:Y:S01]  /*81f0*/  SHF.R.S32.HI R5, RZ, 0x18, R5 ;  /* 0x00000018ff057819 */ /* 0x000fe20000011405 */
[-C--:B------:R-:W-:Y:S01]  /*8200*/  IMAD R24, R3, R40.reuse, R24 ;  /* 0x0000002803187224 */ /* 0x080fe200078e0218 */
[C---:B------:R-:W-:Y:S01]  /*8210*/  SHF.L.U32 R3, R51.reuse, 0x10, RZ ;  /* 0x0000001033037819 */ /* 0x040fe200000006ff */
[-C--:B------:R-:W-:Y:S01]  /*8220*/  IMAD R25, R4, R40.reuse, R25 ;  /* 0x0000002804197224 */ /* 0x080fe200078e0219 */
[----:B------:R-:W-:Y:S01]  /*8230*/  SHF.R.S32.HI R0, RZ, 0x18, R50 ;  /* 0x00000018ff007819 */ /* 0x000fe20000011432 */
[----:B------:R-:W-:Y:S01]  /*8240*/  IMAD R31, R38, R31, RZ ;  /* 0x0000001f261f7224 */ /* 0x000fe200078e02ff */
[----:B------:R-:W-:Y:S01]  /*8250*/  PRMT R2, R51, 0x8880, RZ ;  /* 0x0000888033027816 */ /* 0x000fe200000000ff */
[-C--:B------:R-:W-:Y:S01]  /*8260*/  IMAD R26, R5, R40.reuse, R26 ;  /* 0x00000028051a7224 */ /* 0x080fe200078e021a */
[----:B------:R-:W-:Y:S01]  /*8270*/  SHF.L.U32 R4, R51, 0x8, RZ ;  /* 0x0000000833047819 */ /* 0x000fe200000006ff */
[-C--:B------:R-:W-:Y:S01]  /*8280*/  IMAD R31, R0, R40.reuse, R31 ;  /* 0x00000028001f7224 */ /* 0x080fe200078e021f */
[----:B------:R-:W-:Y:S01]  /*8290*/  SHF.R.S32.HI R3, RZ, 0x18, R3 ;  /* 0x00000018ff037819 */ /* 0x000fe20000011403 */
[-C--:B------:R-:W-:Y:S01]  /*82a0*/  IMAD R28, R2, R40.reuse, R28 ;  /* 0x00000028021c7224 */ /* 0x080fe200078e021c */
[----:B------:R-:W-:Y:S01]  /*82b0*/  SHF.R.S32.HI R4, RZ, 0x18, R4 ;  /* 0x00000018ff047819 */ /* 0x000fe20000011404 */
[----:B------:R-:W-:Y:S01]  /*82c0*/  IMAD R35, R38, R35, RZ ;  /* 0x0000002326237224 */ /* 0x000fe200078e02ff */
[----:B------:R-:W-:Y:S01]  /*82d0*/  SHF.R.S32.HI R5, RZ, 0x18, R51 ;  /* 0x00000018ff057819 */ /* 0x000fe20000011433 */
[----:B------:R-:W-:Y:S01]  /*82e0*/  IMAD R29, R3, R40, R29 ;  /* 0x00000028031d7224 */ /* 0x000fe200078e021d */
[----:B------:R-:W-:Y:S01]  /*82f0*/  I2IP.S8.S32.SAT R59, R13, R12, R14 ;  /* 0x0000000c0d3b7239 */ /* 0x000fe2000000140e */
[----:B------:R-:W-:Y:S01]  /*8300*/  IMAD R30, R4, R40, R30 ;  /* 0x00000028041e7224 */ /* 0x000fe200078e021e */
[----:B------:R-:W-:Y:S01]  /*8310*/  I2IP.S8.S32.SAT R18, R23, R18, RZ ;  /* 0x0000001217127239 */ /* 0x000fe200000014ff */
[----:B------:R-:W-:Y:S01]  /*8320*/  IMAD R35, R5, R40, R35 ;  /* 0x0000002805237224 */ /* 0x000fe200078e0223 */
[----:B------:R-:W-:Y:S01]  /*8330*/  I2IP.S8.S32.SAT R22, R27, R22, RZ ;  /* 0x000000161b167239 */ /* 0x000fe200000014ff */
[----:B------:R1:W-:Y:S01]  /*8340*/  STS.128 [R74+UR43+0x5200], R56 ;  /* 0x005200384a007988 */ /* 0x0003e20008000c2b */
[----:B------:R-:W-:Y:S02]  /*8350*/  I2IP.S8.S32.SAT R26, R31, R26, RZ ;  /* 0x0000001a1f1a7239 */ /* 0x000fe400000014ff */
[----:B------:R-:W-:Y:S02]  /*8360*/  I2IP.S8.S32.SAT R19, R35, R30, RZ ;  /* 0x0000001e23137239 */ /* 0x000fe400000014ff */
[----:B------:R-:W-:Y:S02]  /*8370*/  I2IP.S8.S32.SAT R16, R17, R16, R18 ;  /* 0x0000001011107239 */ /* 0x000fe40000001412 */
[----:B------:R-:W-:Y:S02]  /*8380*/  I2IP.S8.S32.SAT R17, R21, R20, R22 ;  /* 0x0000001415117239 */ /* 0x000fe40000001416 */
[----:B------:R-:W-:Y:S02]  /*8390*/  I2IP.S8.S32.SAT R18, R25, R24, R26 ;  /* 0x0000001819127239 */ /* 0x000fe4000000141a */
[----:B------:R-:W-:Y:S02]  /*83a0*/  I2IP.S8.S32.SAT R19, R29, R28, R19 ;  /* 0x0000001c1d137239 */ /* 0x000fe40000001413 */
[----:B------:R-:W-:Y:S02]  /*83b0*/  LEA R0, R83, UR43, 0x3 ;  /* 0x0000002b53007c11 */ /* 0x000fe4000f8e18ff */
[----:B------:R-:W-:Y:S01]  /*83c0*/  @P6 SHF.L.U32 R2, R82, 0x1f, RZ ;  /* 0x0000001f52026819 */ /* 0x000fe200000006ff */
        /* <DEDUP_REMOVED lines=10> */
[----:B------:R-:W-:Y:S02]  /*8470*/  UIADD3 UR13, UPT, UPT, UR49, 0x20, URZ ;  /* 0x00000020310d7890 */ /* 0x000fe4000fffe0ff */
[----:B------:R-:W-:Y:S01]  /*8480*/  UIADD3 UR12, UPT, UPT, UR43, 0x5200, URZ ;  /* 0x000052002b0c7890 */ /* 0x000fe2000fffe0ff */
[----:B------:R-:W-:Y:S01]  /*8490*/  UMOV UR14, UR50 ;  /* 0x00000032000e7c82 */ /* 0x000fe20008000000 */
[----:B------:R-:W-:Y:S01]  /*84a0*/  UMOV UR15, UR36 ;  /* 0x00000024000f7c82 */ /* 0x000fe20008000000 */
[----:B------:R-:W-:Y:S02]  /*84b0*/  UIADD3 UR9, UPT, UPT, UR49, 0xa0, URZ ;  /* 0x000000a031097890 */ /* 0x000fe4000fffe0ff */
[----:B------:R-:W-:Y:S01]  /*84c0*/  UIADD3 UR8, UPT, UPT, UR43, 0x5a00, URZ ;  /* 0x00005a002b087890 */ /* 0x000fe2000fffe0ff */
[----:B------:R-:W-:Y:S01]  /*84d0*/  UMOV UR10, UR50 ;  /* 0x00000032000a7c82 */ /* 0x000fe20008000000 */
[----:B------:R-:W-:Y:S01]  /*84e0*/  UMOV UR11, UR36 ;  /* 0x00000024000b7c82 */ /* 0x000fe20008000000 */
[----:B--2---:R-:W-:Y:S04]  /*84f0*/  UIADD3 UR4, UP0, UPT, UR6, 0x680, URZ ;  /* 0x0000068006047890 */ /* 0x004fe8000ff1e0ff */
[----:B------:R-:W-:Y:S09]  /*8500*/  UIADD3.X UR5, UPT, UPT, URZ, UR7, URZ, UP0, !UPT ;  /* 0x00000007ff057290 */ /* 0x000ff200087fe4ff */
[----:B------:R2:W-:Y:S01]  /*8510*/  UTMASTG.3D [UR12], [UR4] ;  /* 0x0000000c040073b5 */ /* 0x0005e20008010000 */
[----:B------:R2:W-:Y:S01]  /*8520*/  UTMASTG.3D [UR8], [UR4] ;  /* 0x00000008040073b5 */ /* 0x0005e20008010000 */
[----:B------:R0:W-:Y:S01]  /*8530*/  UTMACMDFLUSH ;  /* 0x00000000000079b7 */ /* 0x0001e20000000000 */
[----:B--2---:R-:W-:Y:S04]  /*8540*/  DEPBAR.LE SB0, 0x1 ;  /* 0x000080400000791a */ /* 0x004fe80000000000 */
.L_x_129:
[----:B------:R-:W-:Y:S05]  /*8550*/  BSYNC.RECONVERGENT B0 ;  /* 0x0000000000007941 */ /* 0x000fea0003800200 */
.L_x_128:
        /* <DEDUP_REMOVED lines=14> */
.L_x_133:
[----:B------:R-:W-:Y:S05]  /*8640*/  BSYNC B0 ;  /* 0x0000000000007941 */ /* 0x000fea0003800000 */
.L_x_132:
[----:B------:R-:W-:Y:S01]  /*8650*/  ISETP.NE.AND P0, PT, R53, RZ, PT ;  /* 0x000000ff3500720c */ /* 0x000fe20003f05270 */
[----:B------:R-:W-:Y:S11]  /*8660*/  VIADD R83, R83, 0x1 ;  /* 0x0000000153537836 */ /* 0x000ff60000000000 */
[----:B------:R-:W-:Y:S01]  /*8670*/  @!UPT UIADD3 URZ, UPT, UPT, URZ, URZ, URZ ;  /* 0x000000fffffff290 */ /* 0x000fe2000fffe0ff */
[----:B------:R3:W4:Y:S04]  /*8680*/  @P0 LDS.128 R48, [R2+0x200] ;  /* 0x0002000002300984 */ /* 0x0007280000000c00 */
[----:B------:R1:W1:Y:S01]  /*8690*/  @P0 LDS.128 R44, [R3+0x200] ;  /* 0x00020000032c0984 */ /* 0x0002620000000c00 */
        /* <DEDUP_REMOVED lines=8> */
[----:B---3--:R-:W-:Y:S02]  /*8720*/  VIADD R2, R0, 0xa0 ;  /* 0x000000a000027836 */ /* 0x008fe40000000000 */
[----:B--2---:R-:W-:Y:S05]  /*8730*/  IMAD.U32 R0, RZ, RZ, UR46 ;  /* 0x0000002eff007e24 */ /* 0x004fea000f8e00ff */
[----:B------:R-:W-:Y:S04]  /*8740*/  PRMT R0, R0, 0x654, R2 ;  /* 0x0000065400007816 */ /* 0x000fe80000000002 */
[----:B-----5:R2:W-:Y:S02]  /*8750*/  SYNCS.ARRIVE.TRANS64.RED.A1T0 RZ, [R0+URZ], RZ ;  /* 0x000000ff00ff79a7 */ /* 0x0205e400081004ff */
[----:B--2---:R-:W-:Y:S04]  /*8760*/  SEL R0, RZ, 0x1, P0 ;  /* 0x00000001ff007807 */ /* 0x004fe80000000000 */
[----:B-1--4-:R-:W-:Y:S02]  /*8770*/  LOP3.LUT R82, R82, R0, RZ, 0x3c, !PT ;  /* 0x0000000052527212 */ /* 0x012fe400078e3cff */
.L_x_131:
[----:B------:R-:W-:Y:S05]  /*8780*/  BSYNC B1 ;  /* 0x0000000000017941 */ /* 0x000fea0003800000 */
.L_x_130:
        /* <DEDUP_REMOVED lines=21> */
.L_x_135:
        /* <DEDUP_REMOVED lines=35> */
[----:B------:R-:W-:Y:S01]  /*8b10*/  SHF.L.U32 R0, R48, 0x10, RZ ;  /* 0x0000001030007819 */ /* 0x000fe200000006ff */
        /* <DEDUP_REMOVED lines=114> */
[----:B------:R-:W-:Y:S02]  /*9240*/  UMOV UR11, UR36 ;  /* 0x00000024000b7c82 */ /* 0x000fe40008000000 */
[----:B------:R-:W-:Y:S01]  /*9250*/  MOV R86, UR4 ;  /* 0x0000000400567c02 */ /* 0x000fe20008000f00 */
[----:B------:R-:W-:Y:S02]  /*9260*/  UIADD3 UR13, UPT, UPT, UR49, 0xc0, URZ ;  /* 0x000000c0310d7890 */ /* 0x000fe4000fffe0ff */
[----:B------:R-:W-:Y:S01]  /*9270*/  UIADD3 UR12, UPT, UPT, UR43, 0x4a00, URZ ;  /* 0x00004a002b0c7890 */ /* 0x000fe2000fffe0ff */
[----:B------:R-:W-:Y:S01]  /*9280*/  R2UR UR8, R86 ;  /* 0x00000000560872ca */ /* 0x000fe200000e0000 */
        /* <DEDUP_REMOVED lines=8> */
.L_x_137:
[----:B------:R-:W-:Y:S05]  /*9310*/  BSYNC.RECONVERGENT B0 ;  /* 0x0000000000007941 */ /* 0x000fea0003800200 */
.L_x_136:
        /* <DEDUP_REMOVED lines=14> */
.L_x_141:
[----:B------:R-:W-:Y:S05]  /*9400*/  BSYNC B0 ;  /* 0x0000000000007941 */ /* 0x000fea0003800000 */
.L_x_140:
        /* <DEDUP_REMOVED lines=18> */
.L_x_139:
[----:B------:R-:W-:Y:S05]  /*9530*/  BSYNC B1 ;  /* 0x0000000000017941 */ /* 0x000fea0003800000 */
.L_x_138:
        /* <DEDUP_REMOVED lines=21> */
.L_x_143:
[----:B------:R-:W-:Y:S01]  /*9690*/  ISETP.NE.AND P0, PT, R87, RZ, PT ;  /* 0x000000ff5700720c */ /* 0x000fe20003f05270 */
[----:B------:R-:W-:Y:S05]  /*96a0*/  WARPSYNC.ALL ;  /* 0x0000000000007948 */ /* 0x000fea0003800000 */
[----:B------:R-:W-:Y:S01]  /*96b0*/  R2UR UR4, R39 ;  /* 0x00000000270472ca */ /* 0x000fe200000e0000 */
[----:B------:R-:W-:Y:S01]  /*96c0*/  IMAD.U32 R64, R46, 0x10000, RZ ;  /* 0x000100002e407824 */ /* 0x000fe200078e00ff */
[----:B------:R-:W-:Y:S01]  /*96d0*/  SHF.L.U32 R41, R44, 0x10, RZ ;  /* 0x000000102c297819 */ /* 0x000fe200000006ff */
[----:B----4-:R-:W-:Y:S01]  /*96e0*/  IMAD.U32 R63, R48, 0x10000, RZ ;  /* 0x00010000303f7824 */ /* 0x010fe200078e00ff */
[----:B------:R-:W-:Y:S01]  /*96f0*/  PRMT R39, R44, 0x8880, RZ ;  /* 0x000088802c277816 */ /* 0x000fe200000000ff */
[----:B------:R-:W-:Y:S01]  /*9700*/  IMAD.U32 R53, R50, 0x10000, RZ ;  /* 0x0001000032357824 */ /* 0x000fe200078e00ff */
[----:B------:R-:W-:Y:S01]  /*9710*/  SHF.L.U32 R42, R44, 0x8, RZ ;  /* 0x000000082c2a7819 */ /* 0x000fe200000006ff */
[----:B------:R-:W-:Y:S01]  /*9720*/  BSSY.RECONVERGENT B0, `(.L_x_144) ;  /* 0x00000a1000007945 */ /* 0x000fe20003800200 */
[----:B------:R-:W-:Y:S02]  /*9730*/  SHF.R.S32.HI R41, RZ, 0x18, R41 ;  /* 0x00000018ff297819 */ /* 0x000fe40000011429 */
[----:B------:R-:W-:Y:S02]  /*9740*/  SHF.R.S32.HI R42, RZ, 0x18, R42 ;  /* 0x00000018ff2a7819 */ /* 0x000fe4000001142a */
[----:B------:R-:W-:Y:S01]  /*9750*/  SHF.R.S32.HI R43, RZ, 0x18, R44 ;  /* 0x00000018ff2b7819 */ /* 0x000fe2000001142c */
[----:B-1----:R-:W1:Y:S01]  /*9760*/  LDTM.x32 R4, tmem[UR4+0x60] ;  /* 0x00006004000479ee */ /* 0x002e6200082c0000 */
[----:B------:R-:W-:Y:S01]  /*9770*/  NOP ;  /* 0x0000000000007918 */ /* 0x000fe20000000000 */
[----:B------:R-:W-:Y:S02]  /*9780*/  IADD3 R80, PT, PT, R80, 0x110, RZ ;  /* 0x0000011050507810 */ /* 0x000fe40007ffe0ff */
[C---:B------:R-:W-:Y:S02]  /*9790*/  PRMT R69, R45.reuse, 0x8880, RZ ;  /* 0x000088802d457816 */ /* 0x040fe400000000ff */
[----:B------:R-:W-:Y:S02]  /*97a0*/  LOP3.LUT R80, R80, 0xfefffff8, RZ, 0xc0, !PT ;  /* 0xfefffff850507812 */ /* 0x000fe400078ec0ff */
[----:B------:R-:W-:Y:S02]  /*97b0*/  SHF.L.U32 R68, R45, 0x10, RZ ;  /* 0x000000102d447819 */ /* 0x000fe400000006ff */
[----:B-1----:R1:W-:Y:S01]  /*97c0*/  SYNCS.ARRIVE.TRANS64.RED.A1T0 RZ, [R80+URZ], RZ ;  /* 0x000000ff50ff79a7 */ /* 0x0023e200081004ff */
[----:B------:R-:W-:Y:S02]  /*97d0*/  SHF.R.S32.HI R44, RZ, 0x18, R45 ;  /* 0x00000018ff2c7819 */ /* 0x000fe4000001142d */
[----:B------:R-:W-:Y:S02]  /*97e0*/  PRMT R66, R46, 0x8880, RZ ;  /* 0x000088802e427816 */ /* 0x000fe400000000ff */
[C---:B------:R-:W-:Y:S02]  /*97f0*/  PRMT R60, R47.reuse, 0x8880, RZ ;  /* 0x000088802f3c7816 */ /* 0x040fe400000000ff */
[C---:B------:R-:W-:Y:S02]  /*9800*/  SHF.L.U32 R59, R47.reuse, 0x10, RZ ;  /* 0x000000102f3b7819 */ /* 0x040fe400000006ff */
[----:B------:R-:W-:Y:S02]  /*9810*/  SHF.L.U32 R58, R47, 0x8, RZ ;  /* 0x000000082f3a7819 */ /* 0x000fe400000006ff */
[C---:B------:R-:W-:Y:S02]  /*9820*/  PRMT R65, R48.reuse, 0x8880, RZ ;  /* 0x0000888030417816 */ /* 0x040fe400000000ff */
[----:B------:R-:W-:Y:S01]  /*9830*/  SHF.L.U32 R62, R48, 0x8, RZ ;  /* 0x00000008303e7819 */ /* 0x000fe200000006ff */
[C---:B------:R-:W-:Y:S01]  /*9840*/  IMAD R0, R38.reuse, R4, RZ ;  /* 0x0000000426007224 */ /* 0x040fe200078e02ff */
[----:B------:R-:W-:Y:S01]  /*9850*/  SHF.R.S32.HI R4, RZ, 0x18, R68 ;  /* 0x00000018ff047819 */ /* 0x000fe20000011444 */
[C---:B------:R-:W-:Y:S01]  /*9860*/  IMAD R2, R38.reuse, R5, RZ ;  /* 0x0000000526027224 */ /* 0x040fe200078e02ff */
[C---:B------:R-:W-:Y:S01]  /*9870*/  PRMT R57, R49.reuse, 0x8880, RZ ;  /* 0x0000888031397816 */ /* 0x040fe200000000ff */
[C---:B------:R-:W-:Y:S01]  /*9880*/  IMAD R3, R38.reuse, R6, RZ ;  /* 0x0000000626037224 */ /* 0x040fe200078e02ff */
[----:B------:R-:W-:Y:S01]  /*9890*/  SHF.L.U32 R56, R49, 0x10, RZ ;  /* 0x0000001031387819 */ /* 0x000fe200000006ff */
[----:B------:R-:W-:Y:S01]  /*98a0*/  IMAD R0, R39, R40, R0 ;  /* 0x0000002827007224 */ /* 0x000fe200078e0200 */
[----:B------:R-:W-:Y:S01]  /*98b0*/  MOV R39, R66 ;  /* 0x0000004200277202 */ /* 0x000fe20000000f00 */
[----:B------:R-:W-:Y:S01]  /*98c0*/  IMAD R7, R38, R7, RZ ;  /* 0x0000000726077224 */ /* 0x000fe200078e02ff */
[----:B------:R-:W-:Y:S01]  /*98d0*/  SHF.L.U32 R55, R49, 0x8, RZ ;  /* 0x0000000831377819 */ /* 0x000fe200000006ff */
[-C--:B------:R-:W-:Y:S01]  /*98e0*/  IMAD R2, R41, R40.reuse, R2 ;  /* 0x0000002829027224 */ /* 0x080fe200078e0202 */
[----:B------:R-:W-:Y:S01]  /*98f0*/  SHF.R.S32.HI R41, RZ, 0x18, R48 ;  /* 0x00000018ff297819 */ /* 0x000fe20000011430 */
[-C--:B------:R-:W-:Y:S01]  /*9900*/  IMAD R3, R42, R40.reuse, R3 ;  /* 0x000000282a037224 */ /* 0x080fe200078e0203 */
[----:B------:R-:W-:Y:S01]  /*9910*/  SHF.L.U32 R48, R51, 0x8, RZ ;  /* 0x0000000833307819 */ /* 0x000fe200000006ff */
[----:B------:R-:W-:Y:S01]  /*9920*/  IMAD R7, R43, R40, R7 ;  /* 0x000000282b077224 */ /* 0x000fe200078e0207 */
[----:B------:R-:W-:Y:S01]  /*9930*/  SHF.L.U32 R67, R45, 0x8, RZ ;  /* 0x000000082d437819 */ /* 0x000fe200000006ff */
[C---:B------:R-:W-:Y:S01]  /*9940*/  IMAD R8, R38.reuse, R8, RZ ;  /* 0x0000000826087224 */ /* 0x040fe200078e02ff */
[----:B------:R-:W-:Y:S01]  /*9950*/  SHF.R.S32.HI R45, RZ, 0x18, R46 ;  /* 0x00000018ff2d7819 */ /* 0x000fe2000001142e */
[----:B------:R-:W-:Y:S01]  /*9960*/  IMAD R9, R38, R9, RZ ;  /* 0x0000000926097224 */ /* 0x000fe200078e02ff */
[----:B------:R-:W-:Y:S01]  /*9970*/  SHF.L.U32 R61, R46, 0x8, RZ ;  /* 0x000000082e3d7819 */ /* 0x000fe200000006ff */
[C---:B------:R-:W-:Y:S01]  /*9980*/  IMAD R10, R38.reuse, R10, RZ ;  /* 0x0000000a260a7224 */ /* 0x040fe200078e02ff */
[----:B------:R-:W-:Y:S01]  /*9990*/  SHF.R.S32.HI R46, RZ, 0x18, R47 ;  /* 0x00000018ff2e7819 */ /* 0x000fe2000001142f */
[C---:B------:R-:W-:Y:S01]  /*99a0*/  IMAD R11, R38.reuse, R11, RZ ;  /* 0x0000000b260b7224 */ /* 0x040fe200078e02ff */
[----:B------:R-:W-:Y:S01]  /*99b0*/  SHF.R.S32.HI R42, RZ, 0x18, R49 ;  /* 0x00000018ff2a7819 */ /* 0x000fe20000011431 */
[----:B------:R-:W-:Y:S01]  /*99c0*/  IMAD R6, R38, R15, RZ ;  /* 0x0000000f26067224 */ /* 0x000fe200078e02ff */
[----:B------:R-:W-:Y:S01]  /*99d0*/  PRMT R54, R50, 0x8880, RZ ;  /* 0x0000888032367816 */ /* 0x000fe200000000ff */
[----:B------:R-:W-:Y:S01]  /*99e0*/  IMAD R15, R38, R20, RZ ;  /* 0x00000014260f7224 */ /* 0x000fe200078e02ff */
[----:B------:R-:W-:Y:S01]  /*99f0*/  SHF.L.U32 R52, R50, 0x8, RZ ;  /* 0x0000000832347819 */ /* 0x000fe200000006ff */
[C---:B------:R-:W-:Y:S01]  /*9a00*/  IMAD R20, R38.reuse, R25, RZ ;  /* 0x0000001926147224 */ /* 0x040fe200078e02ff */
[----:B------:R-:W-:Y:S01]  /*9a10*/  SHF.R.S32.HI R43, RZ, 0x18, R50 ;  /* 0x00000018ff2b7819 */ /* 0x000fe20000011432 */
[C---:B------:R-:W-:Y:S01]  /*9a20*/  IMAD R25, R38.reuse, R30, RZ ;  /* 0x0000001e26197224 */ /* 0x040fe200078e02ff */
[C---:B------:R-:W-:Y:S01]  /*9a30*/  PRMT R50, R51.reuse, 0x8880, RZ ;  /* 0x0000888033327816 */ /* 0x040fe200000000ff */
[C---:B------:R-:W-:Y:S01]  /*9a40*/  IMAD R30, R38.reuse, R35, RZ ;  /* 0x00000023261e7224 */ /* 0x040fe200078e02ff */
[----:B------:R-:W-:Y:S02]  /*9a50*/  SHF.L.U32 R49, R51, 0x10, RZ ;  /* 0x0000001033317819 */ /* 0x000fe400000006ff */
[----:B------:R-:W-:Y:S02]  /*9a60*/  SHF.R.S32.HI R47, RZ, 0x18, R51 ;  /* 0x00000018ff2f7819 */ /* 0x000fe40000011433 */
[----:B------:R-:W-:Y:S01]  /*9a70*/  I2IP.S8.S32.SAT R51, R7, R3, RZ ;  /* 0x0000000307337239 */ /* 0x000fe200000014ff */
[----:B------:R-:W-:Y:S01]  /*9a80*/  IMAD.MOV.U32 R3, RZ, RZ, R69 ;  /* 0x000000ffff037224 */ /* 0x000fe200078e0045 */
[----:B------:R-:W-:Y:S01]  /*9a90*/  SHF.R.S32.HI R5, RZ, 0x18, R67 ;  /* 0x00000018ff057819 */ /* 0x000fe20000011443 */
[----:B------:R-:W-:Y:S01]  /*9aa0*/  IMAD R7, R38, R16, RZ ;  /* 0x0000001026077224 */ /* 0x000fe200078e02ff */
[----:B------:R-:W-:Y:S01]  /*9ab0*/  IADD3 R36, PT, PT, R36, 0x1, RZ ;  /* 0x0000000124247810 */ /* 0x000fe20007ffe0ff */
[-C--:B------:R-:W-:Y:S02]  /*9ac0*/  IMAD R8, R3, R40.reuse, R8 ;  /* 0x0000002803087224 */ /* 0x080fe400078e0208 */
[-C--:B------:R-:W-:Y:S02]  /*9ad0*/  IMAD R9, R4, R40.reuse, R9 ;  /* 0x0000002804097224 */ /* 0x080fe400078e0209 */
[-C--:B------:R-:W-:Y:S02]  /*9ae0*/  IMAD R10, R5, R40.reuse, R10 ;  /* 0x00000028050a7224 */ /* 0x080fe400078e020a */
[----:B------:R-:W-:Y:S02]  /*9af0*/  IMAD R11, R44, R40, R11 ;  /* 0x000000282c0b7224 */ /* 0x000fe400078e020b */
[C---:B------:R-:W-:Y:S02]  /*9b00*/  IMAD R3, R38.reuse, R12, RZ ;  /* 0x0000000c26037224 */ /* 0x040fe400078e02ff */
[C---:B------:R-:W-:Y:S01]  /*9b10*/  IMAD R12, R38.reuse, R17, RZ ;  /* 0x00000011260c7224 */ /* 0x040fe200078e02ff */
[----:B------:R-:W-:Y:S01]  /*9b20*/  I2IP.S8.S32.SAT R11, R11, R10, RZ ;  /* 0x0000000a0b0b7239 */ /* 0x000fe200000014ff */
[C---:B------:R-:W-:Y:S01]  /*9b30*/  IMAD R17, R38.reuse, R22, RZ ;  /* 0x0000001626117224 */ /* 0x040fe200078e02ff */
[----:B------:R-:W-:Y:S01]  /*9b40*/  SHF.R.S32.HI R10, RZ, 0x18, R64 ;  /* 0x00000018ff0a7819 */ /* 0x000fe20000011440 */
[C---:B------:R-:W-:Y:S02]  /*9b50*/  IMAD R22, R38.reuse, R27, RZ ;  /* 0x0000001b26167224 */ /* 0x040fe400078e02ff */
[----:B------:R-:W-:Y:S01]  /*9b60*/  IMAD R27, R38, R32, RZ ;  /* 0x00000020261b7224 */ /* 0x000fe200078e02ff */
[----:B------:R-:W-:Y:S01]  /*9b70*/  I2IP.S8.S32.SAT R32, R2, R0, R51 ;  /* 0x0000000002207239 */ /* 0x000fe20000001433 */
[C---:B------:R-:W-:Y:S01]  /*9b80*/  IMAD R4, R38.reuse, R13, RZ ;  /* 0x0000000d26047224 */ /* 0x040fe200078e02ff */
[----:B------:R-:W-:Y:S01]  /*9b90*/  SHF.R.S32.HI R0, RZ, 0x18, R61 ;  /* 0x00000018ff007819 */ /* 0x000fe2000001143d */
[C---:B------:R-:W-:Y:S01]  /*9ba0*/  IMAD R5, R38.reuse, R14, RZ ;  /* 0x0000000e26057224 */ /* 0x040fe200078e02ff */
[----:B------:R-:W-:Y:S01]  /*9bb0*/  MOV R2, R60 ;  /* 0x0000003c00027202 */ /* 0x000fe20000000f00 */
[C---:B------:R-:W-:Y:S02]  /*9bc0*/  IMAD R13, R38.reuse, R18, RZ ;  /* 0x00000012260d7224 */ /* 0x040fe400078e02ff */
[----:B------:R-:W-:Y:S02]  /*9bd0*/  IMAD R3, R39, R40, R3 ;  /* 0x0000002827037224 */ /* 0x000fe400078e0203 */
[C---:B------:R-:W-:Y:S02]  /*9be0*/  IMAD R18, R38.reuse, R23, RZ ;  /* 0x0000001726127224 */ /* 0x040fe400078e02ff */
[----:B------:R-:W-:Y:S02]  /*9bf0*/  IMAD R23, R38, R28, RZ ;  /* 0x0000001c26177224 */ /* 0x000fe400078e02ff */
[----:B------:R-:W-:Y:S02]  /*9c00*/  IMAD R4, R10, R40, R4 ;  /* 0x000000280a047224 */ /* 0x000fe400078e0204 */
[----:B------:R-:W-:Y:S01]  /*9c10*/  IMAD R28, R38, R33, RZ ;  /* 0x00000021261c7224 */ /* 0x000fe200078e02ff */
[----:B------:R-:W-:Y:S01]  /*9c20*/  I2IP.S8.S32.SAT R33, R9, R8, R11 ;  /* 0x0000000809217239 */ /* 0x000fe2000000140b */
[-C--:B------:R-:W-:Y:S01]  /*9c30*/  IMAD R5, R0, R40.reuse, R5 ;  /* 0x0000002800057224 */ /* 0x080fe200078e0205 */
[----:B------:R-:W-:Y:S01]  /*9c40*/  SHF.R.S32.HI R8, RZ, 0x18, R59 ;  /* 0x00000018ff087819 */ /* 0x000fe2000001143b */
[-C--:B------:R-:W-:Y:S01]  /*9c50*/  IMAD R6, R45, R40.reuse, R6 ;  /* 0x000000282d067224 */ /* 0x080fe200078e0206 */
[----:B------:R-:W-:Y:S01]  /*9c60*/  SHF.R.S32.HI R9, RZ, 0x18, R58 ;  /* 0x00000018ff097819 */ /* 0x000fe2000001143a */
[-C--:B------:R-:W-:Y:S01]  /*9c70*/  IMAD R7, R2, R40.reuse, R7 ;  /* 0x0000002802077224 */ /* 0x080fe200078e0207 */
[----:B------:R-:W-:Y:S01]  /*9c80*/  MOV R0, R65 ;  /* 0x0000004100007202 */ /* 0x000fe20000000f00 */
[----:B------:R-:W-:Y:S01]  /*9c90*/  IMAD R14, R38, R19, RZ ;  /* 0x00000013260e7224 */ /* 0x000fe200078e02ff */
[----:B------:R-:W-:Y:S01]  /*9ca0*/  I2IP.S8.S32.SAT R5, R6, R5, RZ ;  /* 0x0000000506057239 */ /* 0x000fe200000014ff */
[-C--:B------:R-:W-:Y:S01]  /*9cb0*/  IMAD R12, R8, R40.reuse, R12 ;  /* 0x00000028080c7224 */ /* 0x080fe200078e020c */
[----:B------:R-:W-:Y:S01]  /*9cc0*/  SHF.R.S32.HI R2, RZ, 0x18, R63 ;  /* 0x00000018ff027819 */ /* 0x000fe2000001143f */
[-C--:B------:R-:W-:Y:S01]  /*9cd0*/  IMAD R13, R9, R40.reuse, R13 ;  /* 0x00000028090d7224 */ /* 0x080fe200078e020d */
[----:B------:R-:W-:Y:S01]  /*9ce0*/  SHF.R.S32.HI R8, RZ, 0x18, R62 ;  /* 0x00000018ff087819 */ /* 0x000fe2000001143e */
[----:B------:R-:W-:Y:S02]  /*9cf0*/  IMAD R16, R38, R21, RZ ;  /* 0x0000001526107224 */ /* 0x000fe400078e02ff */
[-C--:B------:R-:W-:Y:S02]  /*9d00*/  IMAD R14, R46, R40.reuse, R14 ;  /* 0x000000282e0e7224 */ /* 0x080fe400078e020e */
[-C--:B------:R-:W-:Y:S02]  /*9d10*/  IMAD R15, R0, R40.reuse, R15 ;  /* 0x00000028000f7224 */ /* 0x080fe400078e020f */
[----:B------:R-:W-:Y:S01]  /*9d20*/  IMAD R16, R2, R40, R16 ;  /* 0x0000002802107224 */ /* 0x000fe200078e0210 */
[----:B------:R-:W-:Y:S01]  /*9d30*/  I2IP.S8.S32.SAT R13, R14, R13, RZ ;  /* 0x0000000d0e0d7239 */ /* 0x000fe200000014ff */
[C---:B------:R-:W-:Y:S01]  /*9d40*/  IMAD R19, R38.reuse, R24, RZ ;  /* 0x0000001826137224 */ /* 0x040fe200078e02ff */
[----:B------:R-:W-:Y:S01]  /*9d50*/  SHF.R.S32.HI R2, RZ, 0x18, R56 ;  /* 0x00000018ff027819 */ /* 0x000fe20000011438 */
[----:B------:R-:W-:Y:S01]  /*9d60*/  IMAD R24, R38, R29, RZ ;  /* 0x0000001d26187224 */ /* 0x000fe200078e02ff */
[----:B------:R-:W-:Y:S01]  /*9d70*/  I2IP.S8.S32.SAT R35, R12, R7, R13 ;  /* 0x000000070c237239 */ /* 0x000fe2000000140d */
[----:B------:R-:W-:Y:S02]  /*9d80*/  IMAD R17, R8, R40, R17 ;  /* 0x0000002808117224 */ /* 0x000fe400078e0211 */
[----:B------:R-:W-:Y:S02]  /*9d90*/  IMAD.MOV.U32 R0, RZ, RZ, R57 ;  /* 0x000000ffff007224 */ /* 0x000fe400078e0039 */
[----:B------:R-:W-:Y:S01]  /*9da0*/  IMAD R29, R38, R34, RZ ;  /* 0x00000022261d7224 */ /* 0x000fe200078e02ff */
[----:B------:R-:W-:Y:S01]  /*9db0*/  I2IP.S8.S32.SAT R34, R4, R3, R5 ;  /* 0x0000000304227239 */ /* 0x000fe20000001405 */
[-C--:B------:R-:W-:Y:S01]  /*9dc0*/  IMAD R18, R41, R40.reuse, R18 ;  /* 0x0000002829127224 */ /* 0x080fe200078e0212 */
[----:B------:R-:W-:Y:S01]  /*9dd0*/  SHF.R.S32.HI R3, RZ, 0x18, R55 ;  /* 0x00000018ff037819 */ /* 0x000fe20000011437 */
[----:B------:R-:W-:Y:S01]  /*9de0*/  IMAD R19, R0, R40, R19 ;  /* 0x0000002800137224 */ /* 0x000fe200078e0213 */
[----:B------:R-:W-:Y:S01]  /*9df0*/  MOV R0, R54 ;  /* 0x0000003600007202 */ /* 0x000fe20000000f00 */
[----:B------:R1:W-:Y:S01]  /*9e00*/  STS.128 [R74+UR43+0x5200], R32 ;  /* 0x005200204a007988 */ /* 0x0003e20008000c2b */
        /* <DEDUP_REMOVED lines=8> */
[----:B------:R-:W-:Y:S01]  /*9e90*/  I2IP.S8.S32.SAT R16, R16, R15, R17 ;  /* 0x0000000f10107239 */ /* 0x000fe20000001411 */
[-C--:B------:R-:W-:Y:S01]  /*9ea0*/  IMAD R23, R0, R40.reuse, R23 ;  /* 0x0000002800177224 */ /* 0x080fe200078e0217 */
[----:B------:R-:W-:Y:S01]  /*9eb0*/  SHF.R.S32.HI R0, RZ, 0x18, R52 ;  /* 0x00000018ff007819 */ /* 0x000fe20000011434 */
[----:B------:R-:W-:Y:S01]  /*9ec0*/  IMAD R24, R2, R40, R24 ;  /* 0x0000002802187224 */ /* 0x000fe200078e0218 */
[----:B------:R-:W-:Y:S01]  /*9ed0*/  MOV R2, R50 ;  /* 0x0000003200027202 */ /* 0x000fe20000000f00 */
[----:B------:R-:W-:Y:S01]  /*9ee0*/  IMAD R26, R38, R31, RZ ;  /* 0x0000001f261a7224 */ /* 0x000fe200078e02ff */
[----:B------:R-:W-:Y:S01]  /*9ef0*/  I2IP.S8.S32.SAT R17, R22, R21, RZ ;  /* 0x0000001516117239 */ /* 0x000fe200000014ff */
[-C--:B------:R-:W-:Y:S02]  /*9f00*/  IMAD R25, R0, R40.reuse, R25 ;  /* 0x0000002800197224 */ /* 0x080fe400078e0219 */
[-C--:B------:R-:W-:Y:S01]  /*9f10*/  IMAD R26, R43, R40.reuse, R26 ;  /* 0x000000282b1a7224 */ /* 0x080fe200078e021a */
[----:B------:R-:W-:Y:S01]  /*9f20*/  I2IP.S8.S32.SAT R17, R20, R19, R17 ;  /* 0x0000001314117239 */ /* 0x000fe20000001411 */
[-C--:B------:R-:W-:Y:S02]  /*9f30*/  IMAD R27, R2, R40.reuse, R27 ;  /* 0x00000028021b7224 */ /* 0x080fe400078e021b */
[-C--:B------:R-:W-:Y:S01]  /*9f40*/  IMAD R28, R3, R40.reuse, R28 ;  /* 0x00000028031c7224 */ /* 0x080fe200078e021c */
[----:B------:R-:W-:Y:S01]  /*9f50*/  I2IP.S8.S32.SAT R18, R26, R25, RZ ;  /* 0x000000191a127239 */ /* 0x000fe200000014ff */
[-C--:B------:R-:W-:Y:S02]  /*9f60*/  IMAD R29, R4, R40.reuse, R29 ;  /* 0x00000028041d7224 */ /* 0x080fe400078e021d */
[----:B------:R-:W-:Y:S01]  /*9f70*/  IMAD R30, R47, R40, R30 ;  /* 0x000000282f1e7224 */ /* 0x000fe200078e021e */
[----:B------:R-:W-:Y:S04]  /*9f80*/  I2IP.S8.S32.SAT R18, R24, R23, R18 ;  /* 0x0000001718127239 */ /* 0x000fe80000001412 */
        /* <DEDUP_REMOVED lines=26> */
.L_x_145:
[----:B------:R-:W-:Y:S05]  /*a130*/  BSYNC.RECONVERGENT B0 ;  /* 0x0000000000007941 */ /* 0x000fea0003800200 */
.L_x_144:
[----:B------:R-:W-:Y:S01]  /*a140*/  R2UR UR4, R78 ;  /* 0x000000004e0472ca */ /* 0x000fe200000e0000 */
[----:B------:R-:W-:Y:S01]  /*a150*/  BAR.SYNC.DEFER_BLOCKING 0x1, 0x80 ;  /* 0x0042000000007b1d */ /* 0x000fe20000010000 */
[----:B------:R-:W-:Y:S01]  /*a160*/  ISETP.NE.AND P0, PT, R81, 0x2, PT ;  /* 0x000000025100780c */ /* 0x000fe20003f05270 */
[----:B------:R-:W-:Y:S01]  /*a170*/  UISETP.NE.AND UP0, UPT, UR44, URZ, UPT ;  /* 0x000000ff2c00728c */ /* 0x000fe2000bf05270 */
[----:B------:R-:W-:Y:S01]  /*a180*/  ISETP.NE.AND P1, PT, R36, 0x4, PT ;  /* 0x000000042400780c */ /* 0x000fe20003f25270 */
[----:B------:R-:W-:Y:S01]  /*a190*/  UIADD3 UR30, UPT, UPT, UR37, UR63, URZ ;  /* 0x0000003f251e7290 */ /* 0x000fe2000fffe0ff */
[----:B------:R-:W-:Y:S02]  /*a1a0*/  SEL R2, RZ, 0x1, P0 ;  /* 0x00000001ff027807 */ /* 0x000fe40000000000 */
[----:B------:R-:W-:Y:S02]  /*a1b0*/  SEL R0, RZ, 0x1, P1 ;  /* 0x00000001ff007807 */ /* 0x000fe40000800000 */
[----:B------:R-:W-:Y:S02]  /*a1c0*/  LOP3.LUT R84, R84, R2, RZ, 0x3c, !PT ;  /* 0x0000000254547212 */ /* 0x000fe400078e3cff */
[----:B------:R-:W-:Y:S01]  /*a1d0*/  LOP3.LUT R85, R85, R0, RZ, 0x3c, !PT ;  /* 0x0000000055557212 */ /* 0x000fe200078e3cff */
[----:B------:R-:W-:Y:S01]  /*a1e0*/  UIADD3 UR20, UPT, UPT, UR38, UR4, URZ ;  /* 0x0000000426147290 */ /* 0x000fe2000fffe0ff */
[----:B------:R-:W-:Y:S02]  /*a1f0*/  SEL R81, R81, RZ, P0 ;  /* 0x000000ff51517207 */ /* 0x000fe40000000000 */
[----:B------:R-:W-:Y:S01]  /*a200*/  SEL R36, R36, RZ, P1 ;  /* 0x000000ff24247207 */ /* 0x000fe20000800000 */
[----:B------:R-:W-:Y:S01]  /*a210*/  UMOV UR36, UR59 ;  /* 0x0000003b00247c82 */ /* 0x000fe20008000000 */
[----:B------:R-:W-:Y:S07]  /*a220*/  BRA.U UP0, `(.L_x_146) ;  /* 0xffffffb900887547 */ /* 0x000fee000b83ffff */
[----:B------:R-:W-:Y:S05]  /*a230*/  EXIT ;  /* 0x000000000000794d */ /* 0x000fea0003800000 */
.L_x_24:
[----:B--2---:R2:W3:Y:S02]  /*a240*/  SYNCS.PHASECHK.TRANS64.TRYWAIT P0, [R0+URZ+0x140], R2 ;  /* 0x00014002000075a7 */ /* 0x0044e400080011ff */
[----:B---3--:R-:W-:Y:S05]  /*a250*/  @!P0 NANOSLEEP.SYNCS 0x989680 ;  /* 0x009896800000895d */ /* 0x008fea0003900000 */
[----:B------:R-:W3:Y:S02]  /*a260*/  @!P0 SYNCS.PHASECHK.TRANS64 P0, [R0+URZ+0x140], R2 ;  /* 0x00014002000085a7 */ /* 0x000ee400080010ff */
[----:B---3--:R-:W-:Y:S05]  /*a270*/  @!P0 BRA `(.L_x_24) ;  /* 0xfffffffc00f08947 */ /* 0x008fea000383ffff */
[----:B------:R-:W-:Y:S05]  /*a280*/  BRA `(.L_x_147) ;  /* 0xffffff7800107947 */ /* 0x000fea000383ffff */
.L_x_27:
[----:B-1----:R-:W-:-:S07]  /*a290*/  MOV R0, UR33 ;  /* 0x0000002100007c02 */ /* 0x002fce0008000f00 */
.L_x_148:
[----:B-1----:R1:W2:Y:S02]  /*a2a0*/  SYNCS.PHASECHK.TRANS64.TRYWAIT P0, [R0+URZ+0x40], R3 ;  /* 0x00004003000075a7 */ /* 0x0022a400080011ff */
[----:B--2---:R-:W-:Y:S05]  /*a2b0*/  @!P0 NANOSLEEP.SYNCS 0x989680 ;  /* 0x009896800000895d */ /* 0x004fea0003900000 */
[----:B------:R-:W2:Y:S02]  /*a2c0*/  @!P0 SYNCS.PHASECHK.TRANS64 P0, [R0+URZ+0x40], R3 ;  /* 0x00004003000085a7 */ /* 0x000ea400080010ff */
[----:B--2---:R-:W-:Y:S05]  /*a2d0*/  @!P0 BRA `(.L_x_148) ;  /* 0xfffffffc00f08947 */ /* 0x004fea000383ffff */
[----:B------:R-:W-:Y:S05]  /*a2e0*/  BRA `(.L_x_26) ;  /* 0xffffff7800687947 */ /* 0x000fea000383ffff */
.L_x_34:
[----:B-1----:R-:W-:-:S07]  /*a2f0*/  MOV R0, UR17 ;  /* 0x0000001100007c02 */ /* 0x002fce0008000f00 */
.L_x_149:
[----:B-1----:R1:W2:Y:S02]  /*a300*/  SYNCS.PHASECHK.TRANS64.TRYWAIT P0, [R0+URZ+0x40], R3 ;  /* 0x00004003000075a7 */ /* 0x0022a400080011ff */
[----:B--2---:R-:W-:Y:S05]  /*a310*/  @!P0 NANOSLEEP.SYNCS 0x989680 ;  /* 0x009896800000895d */ /* 0x004fea0003900000 */
[----:B------:R-:W2:Y:S02]  /*a320*/  @!P0 SYNCS.PHASECHK.TRANS64 P0, [R0+URZ+0x40], R3 ;  /* 0x00004003000085a7 */ /* 0x000ea400080010ff */
[----:B--2---:R-:W-:Y:S05]  /*a330*/  @!P0 BRA `(.L_x_149) ;  /* 0xfffffffc00f08947 */ /* 0x004fea000383ffff */
[----:B------:R-:W-:Y:S05]  /*a340*/  BRA `(.L_x_33) ;  /* 0xffffff7c00287947 */ /* 0x000fea000383ffff */
.L_x_39:
[----:B-1----:R1:W2:Y:S02]  /*a350*/  SYNCS.PHASECHK.TRANS64.TRYWAIT P0, [R3+URZ+0xd0], R0 ;  /* 0x0000d000030075a7 */ /* 0x0022a400080011ff */
[----:B--2---:R-:W-:Y:S05]  /*a360*/  @!P0 NANOSLEEP.SYNCS 0x989680 ;  /* 0x009896800000895d */ /* 0x004fea0003900000 */
[----:B------:R-:W2:Y:S02]  /*a370*/  @!P0 SYNCS.PHASECHK.TRANS64 P0, [R3+URZ+0xd0], R0 ;  /* 0x0000d000030085a7 */ /* 0x000ea400080010ff */
[----:B--2---:R-:W-:Y:S05]  /*a380*/  @!P0 BRA `(.L_x_39) ;  /* 0xfffffffc00f08947 */ /* 0x004fea000383ffff */
[----:B------:R-:W-:Y:S05]  /*a390*/  BRA `(.L_x_150) ;  /* 0xffffff7c00d07947 */ /* 0x000fea000383ffff */
.L_x_43:
[----:B------:R-:W-:-:S07]  /*a3a0*/  MOV R0, UR4 ;  /* 0x0000000400007c02 */ /* 0x000fce0008000f00 */
.L_x_151:
[----:B-1----:R1:W2:Y:S02]  /*a3b0*/  SYNCS.PHASECHK.TRANS64.TRYWAIT P0, [R0+URZ], R2 ;  /* 0x00000002000075a7 */ /* 0x0022a400080011ff */
[----:B--2---:R-:W-:Y:S05]  /*a3c0*/  @!P0 NANOSLEEP.SYNCS 0x989680 ;  /* 0x009896800000895d */ /* 0x004fea0003900000 */
[----:B------:R-:W2:Y:S02]  /*a3d0*/  @!P0 SYNCS.PHASECHK.TRANS64 P0, [R0+URZ], R2 ;  /* 0x00000002000085a7 */ /* 0x000ea400080010ff */
[----:B--2---:R-:W-:Y:S05]  /*a3e0*/  @!P0 BRA `(.L_x_151) ;  /* 0xfffffffc00f08947 */ /* 0x004fea000383ffff */
[----:B------:R-:W-:Y:S05]  /*a3f0*/  BRA `(.L_x_152) ;  /* 0xffffff8400787947 */ /* 0x000fea000383ffff */
.L_x_44:
[----:B------:R-:W-:-:S07]  /*a400*/  MOV R0, UR5 ;  /* 0x0000000500007c02 */ /* 0x000fce0008000f00 */
.L_x_153:
[----:B-1----:R1:W2:Y:S02]  /*a410*/  SYNCS.PHASECHK.TRANS64.TRYWAIT P0, [R0+URZ], R3 ;  /* 0x00000003000075a7 */ /* 0x0022a400080011ff */
[----:B--2---:R-:W-:Y:S05]  /*a420*/  @!P0 NANOSLEEP.SYNCS 0x989680 ;  /* 0x009896800000895d */ /* 0x004fea0003900000 */
[----:B------:R-:W2:Y:S02]  /*a430*/  @!P0 SYNCS.PHASECHK.TRANS64 P0, [R0+URZ], R3 ;  /* 0x00000003000085a7 */ /* 0x000ea400080010ff */
[----:B--2---:R-:W-:Y:S05]  /*a440*/  @!P0 BRA `(.L_x_153) ;  /* 0xfffffffc00f08947 */ /* 0x004fea000383ffff */
[----:B------:R-:W-:Y:S05]  /*a450*/  BRA `(.L_x_154) ;  /* 0xffffff8400847947 */ /* 0x000fea000383ffff */
.L_x_45:
[----:B------:R-:W-:-:S07]  /*a460*/  MOV R0, UR5 ;  /* 0x0000000500007c02 */ /* 0x000fce0008000f00 */
.L_x_155:
[----:B-1----:R1:W2:Y:S02]  /*a470*/  SYNCS.PHASECHK.TRANS64.TRYWAIT P0, [R0+URZ], R3 ;  /* 0x00000003000075a7 */ /* 0x0022a400080011ff */
[----:B--2---:R-:W-:Y:S05]  /*a480*/  @!P0 NANOSLEEP.SYNCS 0x989680 ;  /* 0x009896800000895d */ /* 0x004fea0003900000 */
[----:B------:R-:W2:Y:S02]  /*a490*/  @!P0 SYNCS.PHASECHK.TRANS64 P0, [R0+URZ], R3 ;  /* 0x00000003000085a7 */ /* 0x000ea400080010ff */
[----:B--2---:R-:W-:Y:S05]  /*a4a0*/  @!P0 BRA `(.L_x_155) ;  /* 0xfffffffc00f08947 */ /* 0x004fea000383ffff */
[----:B------:R-:W-:Y:S05]  /*a4b0*/  BRA `(.L_x_156) ;  /* 0xffffff8400907947 */ /* 0x000fea000383ffff */
.L_x_46:
[----:B------:R-:W-:-:S07]  /*a4c0*/  MOV R0, UR5 ;  /* 0x0000000500007c02 */ /* 0x000fce0008000f00 */
.L_x_157:
[----:B-1----:R1:W2:Y:S02]  /*a4d0*/  SYNCS.PHASECHK.TRANS64.TRYWAIT P0, [R0+URZ], R3 ;  /* 0x00000003000075a7 */ /* 0x0022a400080011ff */
[----:B--2---:R-:W-:Y:S05]  /*a4e0*/  @!P0 NANOSLEEP.SYNCS 0x989680 ;  /* 0x009896800000895d */ /* 0x004fea0003900000 */
[----:B------:R-:W2:Y:S02]  /*a4f0*/  @!P0 SYNCS.PHASECHK.TRANS64 P0, [R0+URZ], R3 ;  /* 0x00000003000085a7 */ /* 0x000ea400080010ff */
[----:B--2---:R-:W-:Y:S05]  /*a500*/  @!P0 BRA `(.L_x_157) ;  /* 0xfffffffc00f08947 */ /* 0x004fea000383ffff */
[----:B------:R-:W-:Y:S05]  /*a510*/  BRA `(.L_x_158) ;  /* 0xffffff84009c7947 */ /* 0x000fea000383ffff */
.L_x_47:
[----:B------:R-:W-:-:S07]  /*a520*/  MOV R0, UR5 ;  /* 0x0000000500007c02 */ /* 0x000fce0008000f00 */
.L_x_159:
[----:B-1----:R1:W2:Y:S02]  /*a530*/  SYNCS.PHASECHK.TRANS64.TRYWAIT P0, [R0+URZ], R3 ;  /* 0x00000003000075a7 */ /* 0x0022a400080011ff */
[----:B--2---:R-:W-:Y:S05]  /*a540*/  @!P0 NANOSLEEP.SYNCS 0x989680 ;  /* 0x009896800000895d */ /* 0x004fea0003900000 */
[----:B------:R-:W2:Y:S02]  /*a550*/  @!P0 SYNCS.PHASECHK.TRANS64 P0, [R0+URZ], R3 ;  /* 0x00000003000085a7 */ /* 0x000ea400080010ff */
[----:B--2---:R-:W-:Y:S05]  /*a560*/  @!P0 BRA `(.L_x_159) ;  /* 0xfffffffc00f08947 */ /* 0x004fea000383ffff */
[----:B------:R-:W-:Y:S05]  /*a570*/  BRA `(.L_x_160) ;  /* 0xffffff8400a87947 */ /* 0x000fea000383ffff */
.L_x_48:
[----:B------:R-:W-:-:S07]  /*a580*/  MOV R0, UR5 ;  /* 0x0000000500007c02 */ /* 0x000fce0008000f00 */
.L_x_161:
[----:B-1----:R1:W2:Y:S02]  /*a590*/  SYNCS.PHASECHK.TRANS64.TRYWAIT P0, [R0+URZ], R3 ;  /* 0x00000003000075a7 */ /* 0x0022a400080011ff */
[----:B--2---:R-:W-:Y:S05]  /*a5a0*/  @!P0 NANOSLEEP.SYNCS 0x989680 ;  /* 0x009896800000895d */ /* 0x004fea0003900000 */
[----:B------:R-:W2:Y:S02]  /*a5b0*/  @!P0 SYNCS.PHASECHK.TRANS64 P0, [R0+URZ], R3 ;  /* 0x00000003000085a7 */ /* 0x000ea400080010ff */
[----:B--2---:R-:W-:Y:S05]  /*a5c0*/  @!P0 BRA `(.L_x_161) ;  /* 0xfffffffc00f08947 */ /* 0x004fea000383ffff */
[----:B------:R-:W-:Y:S05]  /*a5d0*/  BRA `(.L_x_162) ;  /* 0xffffff8400b47947 */ /* 0x000fea000383ffff */
.L_x_49:
[----:B------:R-:W-:-:S07]  /*a5e0*/  MOV R0, UR5 ;  /* 0x0000000500007c02 */ /* 0x000fce0008000f00 */
.L_x_163:
[----:B-1----:R1:W2:Y:S02]  /*a5f0*/  SYNCS.PHASECHK.TRANS64.TRYWAIT P0, [R0+URZ], R3 ;  /* 0x00000003000075a7 */ /* 0x0022a400080011ff */
[----:B--2---:R-:W-:Y:S05]  /*a600*/  @!P0 NANOSLEEP.SYNCS 0x989680 ;  /* 0x009896800000895d */ /* 0x004fea0003900000 */
[----:B------:R-:W2:Y:S02]  /*a610*/  @!P0 SYNCS.PHASECHK.TRANS64 P0, [R0+URZ], R3 ;  /* 0x00000003000085a7 */ /* 0x000ea400080010ff */
[----:B--2---:R-:W-:Y:S05]  /*a620*/  @!P0 BRA `(.L_x_163) ;  /* 0xfffffffc00f08947 */ /* 0x004fea000383ffff */
[----:B------:R-:W-:Y:S05]  /*a630*/  BRA `(.L_x_164) ;  /* 0xffffff8400c07947 */ /* 0x000fea000383ffff */
.L_x_52:
[----:B-1----:R1:W2:Y:S02]  /*a640*/  SYNCS.PHASECHK.TRANS64.TRYWAIT P0, [R2+URZ+0x130], R4 ;  /* 0x00013004020075a7 */ /* 0x0022a400080011ff */
[----:B--2---:R-:W-:Y:S05]  /*a650*/  @!P0 NANOSLEEP.SYNCS 0x989680 ;  /* 0x009896800000895d */ /* 0x004fea0003900000 */
[----:B------:R-:W2:Y:S02]  /*a660*/  @!P0 SYNCS.PHASECHK.TRANS64 P0, [R2+URZ+0x130], R4 ;  /* 0x00013004020085a7 */ /* 0x000ea400080010ff */
[----:B--2---:R-:W-:Y:S05]  /*a670*/  @!P0 BRA `(.L_x_52) ;  /* 0xfffffffc00f08947 */ /* 0x004fea000383ffff */
[----:B------:R-:W-:Y:S05]  /*a680*/  BRA `(.L_x_165) ;  /* 0xffffff88001c7947 */ /* 0x000fea000383ffff */
.L_x_53:
[----:B------:R-:W-:-:S07]  /*a690*/  MOV R2, UR4 ;  /* 0x0000000400027c02 */ /* 0x000fce0008000f00 */
.L_x_166:
[----:B-1----:R1:W2:Y:S02]  /*a6a0*/  SYNCS.PHASECHK.TRANS64.TRYWAIT P0, [R2+URZ+0xe0], R5 ;  /* 0x0000e005020075a7 */ /* 0x0022a400080011ff */
[----:B--2---:R-:W-:Y:S05]  /*a6b0*/  @!P0 NANOSLEEP.SYNCS 0x989680 ;  /* 0x009896800000895d */ /* 0x004fea0003900000 */
[----:B------:R-:W2:Y:S02]  /*a6c0*/  @!P0 SYNCS.PHASECHK.TRANS64 P0, [R2+URZ+0xe0], R5 ;  /* 0x0000e005020085a7 */ /* 0x000ea400080010ff */
[----:B--2---:R-:W-:Y:S05]  /*a6d0*/  @!P0 BRA `(.L_x_166) ;  /* 0xfffffffc00f08947 */ /* 0x004fea000383ffff */
[----:B------:R-:W-:Y:S05]  /*a6e0*/  BRA `(.L_x_167) ;  /* 0xffffff88002c7947 */ /* 0x000fea000383ffff */
.L_x_54:
[----:B-1----:R1:W2:Y:S02]  /*a6f0*/  SYNCS.PHASECHK.TRANS64.TRYWAIT P1, [R2+URZ+0xd0], R4 ;  /* 0x0000d004020075a7 */ /* 0x0022a400080211ff */
[----:B--2---:R-:W-:Y:S05]  /*a700*/  @!P1 NANOSLEEP.SYNCS 0x989680 ;  /* 0x009896800000995d */ /* 0x004fea0003900000 */
[----:B------:R-:W2:Y:S02]  /*a710*/  @!P1 SYNCS.PHASECHK.TRANS64 P1, [R2+URZ+0xd0], R4 ;  /* 0x0000d004020095a7 */ /* 0x000ea400080210ff */
[----:B--2---:R-:W-:Y:S05]  /*a720*/  @!P1 BRA `(.L_x_54) ;  /* 0xfffffffc00f09947 */ /* 0x004fea000383ffff */
[----:B------:R-:W-:Y:S05]  /*a730*/  BRA `(.L_x_168) ;  /* 0xffffff88005c7947 */ /* 0x000fea000383ffff */
.L_x_57:
[----:B------:R-:W-:-:S07]  /*a740*/  MOV R0, UR4 ;  /* 0x0000000400007c02 */ /* 0x000fce0008000f00 */
.L_x_169:
[----:B-1----:R1:W2:Y:S02]  /*a750*/  SYNCS.PHASECHK.TRANS64.TRYWAIT P0, [R0+URZ+0xe0], R2 ;  /* 0x0000e002000075a7 */ /* 0x0022a400080011ff */
[----:B--2---:R-:W-:Y:S05]  /*a760*/  @!P0 NANOSLEEP.SYNCS 0x989680 ;  /* 0x009896800000895d */ /* 0x004fea0003900000 */
[----:B------:R-:W2:Y:S02]  /*a770*/  @!P0 SYNCS.PHASECHK.TRANS64 P0, [R0+URZ+0xe0], R2 ;  /* 0x0000e002000085a7 */ /* 0x000ea400080010ff */
[----:B--2---:R-:W-:Y:S05]  /*a780*/  @!P0 BRA `(.L_x_169) ;  /* 0xfffffffc00f08947 */ /* 0x004fea000383ffff */
[----:B------:R-:W-:Y:S05]  /*a790*/  BRA `(.L_x_56) ;  /* 0xffffff8800b07947 */ /* 0x000fea000383ffff */
.L_x_66:
[----:B-1----:R-:W-:-:S04]  /*a7a0*/  MOV R5, UR5 ;  /* 0x0000000500057c02 */ /* 0x002fc80008000f00 */
[----:B------:R1:W2:Y:S03]  /*a7b0*/  SYNCS.PHASECHK.TRANS64.TRYWAIT P0, [R5+URZ+0x8], R6 ;  /* 0x00000806050075a7 */ /* 0x0002a600080011ff */
[----:B--2---:R-:W-:Y:S05]  /*a7c0*/  @!P0 NANOSLEEP.SYNCS 0x989680 ;  /* 0x009896800000895d */ /* 0x004fea0003900000 */
[----:B------:R-:W2:Y:S02]  /*a7d0*/  @!P0 SYNCS.PHASECHK.TRANS64 P0, [R5+URZ+0x8], R6 ;  /* 0x00000806050085a7 */ /* 0x000ea400080010ff */
[----:B--2---:R-:W-:Y:S05]  /*a7e0*/  @!P0 BRA `(.L_x_66) ;  /* 0xfffffffc00ec8947 */ /* 0x004fea000383ffff */
[----:B------:R-:W-:Y:S05]  /*a7f0*/  BRA `(.L_x_65) ;  /* 0xffffff8c00647947 */ /* 0x000fea000383ffff */
.L_x_68:
[----:B------:R-:W-:Y:S01]  /*a800*/  BSSY B0, `(.L_x_170) ;  /* 0x0000006000007945 */ /* 0x000fe20003800000 */
[----:B------:R-:W-:-:S07]  /*a810*/  MOV R15, 0xffffffff ;  /* 0xffffffff000f7802 */ /* 0x000fce0000000f00 */
[----:B-1---5:R-:W-:Y:S05]  /*a820*/  WARPSYNC.COLLECTIVE R15, `(.L_x_171) ;  /* 0x000000000f0c7348 */ /* 0x022fea0003c00000 */
[----:B------:R-:W-:Y:S02]  /*a830*/  ELECT P6, UR79, PT ;  /* 0x00000000004f782f */ /* 0x000fe400038c0000 */
[----:B------:R-:W-:Y:S01]  /*a840*/  MOV R14, UR79 ;  /* 0x0000004f000e7c02 */ /* 0x000fe20008000f00 */
[----:B-1---5:R-:W-:Y:S10]  /*a850*/  ENDCOLLECTIVE ;  /* 0x000000000000791b */ /* 0x022ff40003800000 */
.L_x_171:
[----:B------:R-:W-:Y:S05]  /*a860*/  BSYNC B0 ;  /* 0x0000000000007941 */ /* 0x000fea0003800000 */
.L_x_170:
[----:B------:R-:W-:Y:S05]  /*a870*/  BRA `(.L_x_172) ;  /* 0xffffff8c00947947 */ /* 0x000fea000383ffff */
.L_x_70:
[----:B-1----:R-:W-:-:S04]  /*a880*/  MOV R0, UR5 ;  /* 0x0000000500007c02 */ /* 0x002fc80008000f00 */
[----:B------:R1:W2:Y:S03]  /*a890*/  SYNCS.PHASECHK.TRANS64.TRYWAIT P0, [R0+URZ+0x8], R4 ;  /* 0x00000804000075a7 */ /* 0x0002a600080011ff */
[----:B--2---:R-:W-:Y:S05]  /*a8a0*/  @!P0 NANOSLEEP.SYNCS 0x989680 ;  /* 0x009896800000895d */ /* 0x004fea0003900000 */
[----:B------:R-:W2:Y:S02]  /*a8b0*/  @!P0 SYNCS.PHASECHK.TRANS64 P0, [R0+URZ+0x8], R4 ;  /* 0x00000804000085a7 */ /* 0x000ea400080010ff */
[----:B--2---:R-:W-:Y:S05]  /*a8c0*/  @!P0 BRA `(.L_x_70) ;  /* 0xfffffffc00ec8947 */ /* 0x004fea000383ffff */
[----:B------:R-:W-:Y:S05]  /*a8d0*/  BRA `(.L_x_69) ;  /* 0xffffff8c00987947 */ /* 0x000fea000383ffff */
.L_x_71:
[----:B-1----:R1:W2:Y:S02]  /*a8e0*/  SYNCS.PHASECHK.TRANS64.TRYWAIT P0, [R0+URZ+0xd0], R4 ;  /* 0x0000d004000075a7 */ /* 0x0022a400080011ff */
[----:B--2---:R-:W-:Y:S05]  /*a8f0*/  @!P0 NANOSLEEP.SYNCS 0x989680 ;  /* 0x009896800000895d */ /* 0x004fea0003900000 */
[----:B------:R-:W2:Y:S02]  /*a900*/  @!P0 SYNCS.PHASECHK.TRANS64 P0, [R0+URZ+0xd0], R4 ;  /* 0x0000d004000085a7 */ /* 0x000ea400080010ff */
[----:B--2---:R-:W-:Y:S05]  /*a910*/  @!P0 BRA `(.L_x_71) ;  /* 0xfffffffc00f08947 */ /* 0x004fea000383ffff */
[----:B------:R-:W-:Y:S05]  /*a920*/  BRA `(.L_x_173) ;  /* 0xffffff9000847947 */ /* 0x000fea000383ffff */
.L_x_73:
[----:B------:R-:W-:-:S07]  /*a930*/  MOV R0, UR31 ;  /* 0x0000001f00007c02 */ /* 0x000fce0008000f00 */
.L_x_174:
[----:B-1----:R1:W2:Y:S02]  /*a940*/  SYNCS.PHASECHK.TRANS64.TRYWAIT P0, [R0+URZ+0x110], R4 ;  /* 0x00011004000075a7 */ /* 0x0022a400080011ff */
[----:B--2---:R-:W-:Y:S05]  /*a950*/  @!P0 NANOSLEEP.SYNCS 0x989680 ;  /* 0x009896800000895d */ /* 0x004fea0003900000 */
[----:B------:R-:W2:Y:S02]  /*a960*/  @!P0 SYNCS.PHASECHK.TRANS64 P0, [R0+URZ+0x110], R4 ;  /* 0x00011004000085a7 */ /* 0x000ea400080010ff */
[----:B--2---:R-:W-:Y:S05]  /*a970*/  @!P0 BRA `(.L_x_174) ;  /* 0xfffffffc00f08947 */ /* 0x004fea000383ffff */
[----:B------:R-:W-:Y:S05]  /*a980*/  BRA `(.L_x_175) ;  /* 0xffffff9000d07947 */ /* 0x000fea000383ffff */
.L_x_76:
[----:B------:R-:W-:Y:S07]  /*a990*/  MOV R0, UR5 ;  /* 0x0000000500007c02 */ /* 0x000fee0008000f00 */
.L_x_176:
[----:B-1----:R1:W2:Y:S02]  /*a9a0*/  SYNCS.PHASECHK.TRANS64.TRYWAIT P0, [R0+URZ], R4 ;  /* 0x00000004000075a7 */ /* 0x0022a400080011ff */
[----:B--2---:R-:W-:Y:S05]  /*a9b0*/  @!P0 NANOSLEEP.SYNCS 0x989680 ;  /* 0x009896800000895d */ /* 0x004fea0003900000 */
[----:B------:R-:W2:Y:S02]  /*a9c0*/  @!P0 SYNCS.PHASECHK.TRANS64 P0, [R0+URZ], R4 ;  /* 0x00000004000085a7 */ /* 0x000ea400080010ff */
[----:B--2---:R-:W-:Y:S05]  /*a9d0*/  @!P0 BRA `(.L_x_176) ;  /* 0xfffffffc00f08947 */ /* 0x004fea000383ffff */
[----:B------:R-:W-:Y:S05]  /*a9e0*/  BRA `(.L_x_75) ;  /* 0xffffff9000e47947 */ /* 0x000fea000383ffff */
.L_x_80:
[----:B-1----:R-:W-:-:S07]  /*a9f0*/  MOV R0, UR4 ;  /* 0x0000000400007c02 */ /* 0x002fce0008000f00 */
.L_x_177:
[----:B-1----:R1:W2:Y:S02]  /*aa00*/  SYNCS.PHASECHK.TRANS64.TRYWAIT P0, [R0+URZ], R2 ;  /* 0x00000002000075a7 */ /* 0x0022a400080011ff */
[----:B--2---:R-:W-:Y:S05]  /*aa10*/  @!P0 NANOSLEEP.SYNCS 0x989680 ;  /* 0x009896800000895d */ /* 0x004fea0003900000 */
[----:B------:R-:W2:Y:S02]  /*aa20*/  @!P0 SYNCS.PHASECHK.TRANS64 P0, [R0+URZ], R2 ;  /* 0x00000002000085a7 */ /* 0x000ea400080010ff */
[----:B--2---:R-:W-:Y:S05]  /*aa30*/  @!P0 BRA `(.L_x_177) ;  /* 0xfffffffc00f08947 */ /* 0x004fea000383ffff */
[----:B------:R-:W-:Y:S05]  /*aa40*/  BRA `(.L_x_178) ;  /* 0xffffff9400d87947 */ /* 0x000fea000383ffff */
.L_x_81:
[----:B------:R-:W-:-:S07]  /*aa50*/  MOV R0, UR5 ;  /* 0x0000000500007c02 */ /* 0x000fce0008000f00 */
.L_x_179:
[----:B-1----:R1:W2:Y:S02]  /*aa60*/  SYNCS.PHASECHK.TRANS64.TRYWAIT P0, [R0+URZ], R3 ;  /* 0x00000003000075a7 */ /* 0x0022a400080011ff */
[----:B--2---:R-:W-:Y:S05]  /*aa70*/  @!P0 NANOSLEEP.SYNCS 0x989680 ;  /* 0x009896800000895d */ /* 0x004fea0003900000 */
[----:B------:R-:W2:Y:S02]  /*aa80*/  @!P0 SYNCS.PHASECHK.TRANS64 P0, [R0+URZ], R3 ;  /* 0x00000003000085a7 */ /* 0x000ea400080010ff */
[----:B--2---:R-:W-:Y:S05]  /*aa90*/  @!P0 BRA `(.L_x_179) ;  /* 0xfffffffc00f08947 */ /* 0x004fea000383ffff */
[----:B------:R-:W-:Y:S05]  /*aaa0*/  BRA `(.L_x_180) ;  /* 0xffffff9400e47947 */ /* 0x000fea000383ffff */
.L_x_82:
[----:B------:R-:W-:-:S07]  /*aab0*/  MOV R0, UR5 ;  /* 0x0000000500007c02 */ /* 0x000fce0008000f00 */
.L_x_181:
[----:B-1----:R1:W2:Y:S02]  /*aac0*/  SYNCS.PHASECHK.TRANS64.TRYWAIT P0, [R0+URZ], R3 ;  /* 0x00000003000075a7 */ /* 0x0022a400080011ff */
[----:B--2---:R-:W-:Y:S05]  /*aad0*/  @!P0 NANOSLEEP.SYNCS 0x989680 ;  /* 0x009896800000895d */ /* 0x004fea0003900000 */
[----:B------:R-:W2:Y:S02]  /*aae0*/  @!P0 SYNCS.PHASECHK.TRANS64 P0, [R0+URZ], R3 ;  /* 0x00000003000085a7 */ /* 0x000ea400080010ff */
[----:B--2---:R-:W-:Y:S05]  /*aaf0*/  @!P0 BRA `(.L_x_181) ;  /* 0xfffffffc00f08947 */ /* 0x004fea000383ffff */
[----:B------:R-:W-:Y:S05]  /*ab00*/  BRA `(.L_x_182) ;  /* 0xffffff9400f07947 */ /* 0x000fea000383ffff */
.L_x_85:
[----:B------:R-:W-:-:S07]  /*ab10*/  MOV R0, UR26 ;  /* 0x0000001a00007c02 */ /* 0x000fce0008000f00 */
.L_x_183:
[----:B-1----:R1:W2:Y:S02]  /*ab20*/  SYNCS.PHASECHK.TRANS64.TRYWAIT P1, [R0+URZ+0x150], R2 ;  /* 0x00015002000075a7 */ /* 0x0022a400080211ff */
[----:B--2---:R-:W-:Y:S05]  /*ab30*/  @!P1 NANOSLEEP.SYNCS 0x989680 ;  /* 0x009896800000995d */ /* 0x004fea0003900000 */
[----:B------:R-:W2:Y:S02]  /*ab40*/  @!P1 SYNCS.PHASECHK.TRANS64 P1, [R0+URZ+0x150], R2 ;  /* 0x00015002000095a7 */ /* 0x000ea400080210ff */
[----:B--2---:R-:W-:Y:S05]  /*ab50*/  @!P1 BRA `(.L_x_183) ;  /* 0xfffffffc00f09947 */ /* 0x004fea000383ffff */
[----:B------:R-:W-:Y:S05]  /*ab60*/  BRA `(.L_x_184) ;  /* 0xffffff98003c7947 */ /* 0x000fea000383ffff */
.L_x_90:
[----:B--2---:R2:W3:Y:S02]  /*ab70*/  SYNCS.PHASECHK.TRANS64.TRYWAIT P0, [R12+URZ+0xd0], R0 ;  /* 0x0000d0000c0075a7 */ /* 0x0044e400080011ff */
[----:B---3--:R-:W-:Y:S05]  /*ab80*/  @!P0 NANOSLEEP.SYNCS 0x989680 ;  /* 0x009896800000895d */ /* 0x008fea0003900000 */
[----:B------:R-:W3:Y:S02]  /*ab90*/  @!P0 SYNCS.PHASECHK.TRANS64 P0, [R12+URZ+0xd0], R0 ;  /* 0x0000d0000c0085a7 */ /* 0x000ee400080010ff */
[----:B---3--:R-:W-:Y:S05]  /*aba0*/  @!P0 BRA `(.L_x_90) ;  /* 0xfffffffc00f08947 */ /* 0x008fea000383ffff */
[----:B------:R-:W-:Y:S05]  /*abb0*/  BRA `(.L_x_185) ;  /* 0xffffff9c00647947 */ /* 0x000fea000383ffff */
.L_x_93:
[----:B-1----:R-:W-:Y:S07]  /*abc0*/  MOV R0, UR21 ;  /* 0x0000001500007c02 */ /* 0x002fee0008000f00 */
.L_x_186:
[----:B-1----:R1:W2:Y:S02]  /*abd0*/  SYNCS.PHASECHK.TRANS64.TRYWAIT P2, [R0+URZ+0xc8], R6 ;  /* 0x0000c806000075a7 */ /* 0x0022a400080411ff */
[----:B--2---:R-:W-:Y:S05]  /*abe0*/  @!P2 NANOSLEEP.SYNCS 0x989680 ;  /* 0x009896800000a95d */ /* 0x004fea0003900000 */
[----:B------:R-:W2:Y:S02]  /*abf0*/  @!P2 SYNCS.PHASECHK.TRANS64 P2, [R0+URZ+0xc8], R6 ;  /* 0x0000c8060000a5a7 */ /* 0x000ea400080410ff */
[----:B--2---:R-:W-:Y:S05]  /*ac00*/  @!P2 BRA `(.L_x_186) ;  /* 0xfffffffc00f0a947 */ /* 0x004fea000383ffff */
[----:B------:R-:W-:Y:S05]  /*ac10*/  BRA `(.L_x_92) ;  /* 0xffffffa000cc7947 */ /* 0x000fea000383ffff */
.L_x_96:
[----:B------:R-:W-:Y:S07]  /*ac20*/  MOV R0, UR21 ;  /* 0x0000001500007c02 */ /* 0x000fee0008000f00 */
.L_x_187:
[----:B-1----:R1:W2:Y:S02]  /*ac30*/  SYNCS.PHASECHK.TRANS64.TRYWAIT P0, [R0+URZ+0xa0], R9 ;  /* 0x0000a009000075a7 */ /* 0x0022a400080011ff */
[----:B--2---:R-:W-:Y:S05]  /*ac40*/  @!P0 NANOSLEEP.SYNCS 0x989680 ;  /* 0x009896800000895d */ /* 0x004fea0003900000 */
[----:B------:R-:W2:Y:S02]  /*ac50*/  @!P0 SYNCS.PHASECHK.TRANS64 P0, [R0+URZ+0xa0], R9 ;  /* 0x0000a009000085a7 */ /* 0x000ea400080010ff */
[----:B--2---:R-:W-:Y:S05]  /*ac60*/  @!P0 BRA `(.L_x_187) ;  /* 0xfffffffc00f08947 */ /* 0x004fea000383ffff */
[----:B------:R-:W-:Y:S05]  /*ac70*/  BRA `(.L_x_188) ;  /* 0xffffffa400287947 */ /* 0x000fea000383ffff */
.L_x_97:
[----:B------:R-:W-:Y:S07]  /*ac80*/  MOV R0, UR21 ;  /* 0x0000001500007c02 */ /* 0x000fee0008000f00 */
.L_x_189:
[----:B-1----:R1:W2:Y:S02]  /*ac90*/  SYNCS.PHASECHK.TRANS64.TRYWAIT P0, [R0+URZ+0xa8], R9 ;  /* 0x0000a809000075a7 */ /* 0x0022a400080011ff */
[----:B--2---:R-:W-:Y:S05]  /*aca0*/  @!P0 NANOSLEEP.SYNCS 0x989680 ;  /* 0x009896800000895d */ /* 0x004fea0003900000 */
[----:B------:R-:W2:Y:S02]  /*acb0*/  @!P0 SYNCS.PHASECHK.TRANS64 P0, [R0+URZ+0xa8], R9 ;  /* 0x0000a809000085a7 */ /* 0x000ea400080010ff */
[----:B--2---:R-:W-:Y:S05]  /*acc0*/  @!P0 BRA `(.L_x_189) ;  /* 0xfffffffc00f08947 */ /* 0x004fea000383ffff */
[----:B------:R-:W-:Y:S05]  /*acd0*/  BRA `(.L_x_190) ;  /* 0xffffffa400847947 */ /* 0x000fea000383ffff */
.L_x_98:
[----:B------:R-:W-:Y:S07]  /*ace0*/  MOV R0, UR21 ;  /* 0x0000001500007c02 */ /* 0x000fee0008000f00 */
.L_x_191:
[----:B-1----:R1:W2:Y:S02]  /*acf0*/  SYNCS.PHASECHK.TRANS64.TRYWAIT P0, [R0+URZ+0xb0], R9 ;  /* 0x0000b009000075a7 */ /* 0x0022a400080011ff */
[----:B--2---:R-:W-:Y:S05]  /*ad00*/  @!P0 NANOSLEEP.SYNCS 0x989680 ;  /* 0x009896800000895d */ /* 0x004fea0003900000 */
[----:B------:R-:W2:Y:S02]  /*ad10*/  @!P0 SYNCS.PHASECHK.TRANS64 P0, [R0+URZ+0xb0], R9 ;  /* 0x0000b009000085a7 */ /* 0x000ea400080010ff */
[----:B--2---:R-:W-:Y:S05]  /*ad20*/  @!P0 BRA `(.L_x_191) ;  /* 0xfffffffc00f08947 */ /* 0x004fea000383ffff */
[----:B------:R-:W-:Y:S05]  /*ad30*/  BRA `(.L_x_192) ;  /* 0xffffffa400e07947 */ /* 0x000fea000383ffff */
.L_x_99:
[----:B------:R-:W-:Y:S07]  /*ad40*/  MOV R0, UR21 ;  /* 0x0000001500007c02 */ /* 0x000fee0008000f00 */
.L_x_193:
[----:B-1----:R1:W2:Y:S02]  /*ad50*/  SYNCS.PHASECHK.TRANS64.TRYWAIT P0, [R0+URZ+0xb8], R9 ;  /* 0x0000b809000075a7 */ /* 0x0022a400080011ff */
[----:B--2---:R-:W-:Y:S05]  /*ad60*/  @!P0 NANOSLEEP.SYNCS 0x989680 ;  /* 0x009896800000895d */ /* 0x004fea0003900000 */
[----:B------:R-:W2:Y:S02]  /*ad70*/  @!P0 SYNCS.PHASECHK.TRANS64 P0, [R0+URZ+0xb8], R9 ;  /* 0x0000b809000085a7 */ /* 0x000ea400080010ff */
[----:B--2---:R-:W-:Y:S05]  /*ad80*/  @!P0 BRA `(.L_x_193) ;  /* 0xfffffffc00f08947 */ /* 0x004fea000383ffff */
[----:B------:R-:W-:Y:S05]  /*ad90*/  BRA `(.L_x_194) ;  /* 0xffffffa8003c7947 */ /* 0x000fea000383ffff */
.L_x_101:
[----:B------:R-:W-:-:S07]  /*ada0*/  MOV R0, UR21 ;  /* 0x0000001500007c02 */ /* 0x000fce0008000f00 */
.L_x_195:
[----:B-1----:R1:W3:Y:S02]  /*adb0*/  SYNCS.PHASECHK.TRANS64.TRYWAIT P0, [R0+URZ+0xa0], R2 ;  /* 0x0000a002000075a7 */ /* 0x0022e400080011ff */
[----:B---3--:R-:W-:Y:S05]  /*adc0*/  @!P0 NANOSLEEP.SYNCS 0x989680 ;  /* 0x009896800000895d */ /* 0x008fea0003900000 */
[----:B------:R-:W3:Y:S02]  /*add0*/  @!P0 SYNCS.PHASECHK.TRANS64 P0, [R0+URZ+0xa0], R2 ;  /* 0x0000a002000085a7 */ /* 0x000ee400080010ff */
[----:B---3--:R-:W-:Y:S05]  /*ade0*/  @!P0 BRA `(.L_x_195) ;  /* 0xfffffffc00f08947 */ /* 0x008fea000383ffff */
[----:B------:R-:W-:Y:S05]  /*adf0*/  BRA `(.L_x_196) ;  /* 0xffffffa800c87947 */ /* 0x000fea000383ffff */
.L_x_102:
[----:B-1----:R-:W-:-:S07]  /*ae00*/  MOV R0, UR21 ;  /* 0x0000001500007c02 */ /* 0x002fce0008000f00 */
.L_x_197:
[----:B-1----:R1:W3:Y:S02]  /*ae10*/  SYNCS.PHASECHK.TRANS64.TRYWAIT P0, [R0+URZ+0xa8], R2 ;  /* 0x0000a802000075a7 */ /* 0x0022e400080011ff */
[----:B---3--:R-:W-:Y:S05]  /*ae20*/  @!P0 NANOSLEEP.SYNCS 0x989680 ;  /* 0x009896800000895d */ /* 0x008fea0003900000 */
[----:B------:R-:W3:Y:S02]  /*ae30*/  @!P0 SYNCS.PHASECHK.TRANS64 P0, [R0+URZ+0xa8], R2 ;  /* 0x0000a802000085a7 */ /* 0x000ee400080010ff */
[----:B---3--:R-:W-:Y:S05]  /*ae40*/  @!P0 BRA `(.L_x_197) ;  /* 0xfffffffc00f08947 */ /* 0x008fea000383ffff */
[----:B------:R-:W-:Y:S05]  /*ae50*/  BRA `(.L_x_198) ;  /* 0xffffffa800b87947 */ /* 0x000fea000383ffff */
.L_x_103:
[----:B-1----:R-:W-:-:S07]  /*ae60*/  MOV R0, UR21 ;  /* 0x0000001500007c02 */ /* 0x002fce0008000f00 */
.L_x_199:
[----:B-1----:R1:W3:Y:S02]  /*ae70*/  SYNCS.PHASECHK.TRANS64.TRYWAIT P0, [R0+URZ+0xb0], R2 ;  /* 0x0000b002000075a7 */ /* 0x0022e400080011ff */
[----:B---3--:R-:W-:Y:S05]  /*ae80*/  @!P0 NANOSLEEP.SYNCS 0x989680 ;  /* 0x009896800000895d */ /* 0x008fea0003900000 */
[----:B------:R-:W3:Y:S02]  /*ae90*/  @!P0 SYNCS.PHASECHK.TRANS64 P0, [R0+URZ+0xb0], R2 ;  /* 0x0000b002000085a7 */ /* 0x000ee400080010ff */
[----:B---3--:R-:W-:Y:S05]  /*aea0*/  @!P0 BRA `(.L_x_199) ;  /* 0xfffffffc00f08947 */ /* 0x008fea000383ffff */
[----:B------:R-:W-:Y:S05]  /*aeb0*/  BRA `(.L_x_200) ;  /* 0xffffffa800a87947 */ /* 0x000fea000383ffff */
.L_x_105:
[----:B-1----:R1:W2:Y:S02]  /*aec0*/  SYNCS.PHASECHK.TRANS64.TRYWAIT P0, [R3+URZ+0xd0], R0 ;  /* 0x0000d000030075a7 */ /* 0x0022a400080011ff */
[----:B--2---:R-:W-:Y:S05]  /*aed0*/  @!P0 NANOSLEEP.SYNCS 0x989680 ;  /* 0x009896800000895d */ /* 0x004fea0003900000 */
[----:B------:R-:W2:Y:S02]  /*aee0*/  @!P0 SYNCS.PHASECHK.TRANS64 P0, [R3+URZ+0xd0], R0 ;  /* 0x0000d000030085a7 */ /* 0x000ea400080010ff */
[----:B--2---:R-:W-:Y:S05]  /*aef0*/  @!P0 BRA `(.L_x_105) ;  /* 0xfffffffc00f08947 */ /* 0x004fea000383ffff */
[----:B------:R-:W-:Y:S05]  /*af00*/  BRA `(.L_x_201) ;  /* 0xffffffac00647947 */ /* 0x000fea000383ffff */
.L_x_116:
[----:B-1----:R1:W2:Y:S02]  /*af10*/  SYNCS.PHASECHK.TRANS64.TRYWAIT P1, [R3+URZ+0x80], R0 ;  /* 0x00008000030075a7 */ /* 0x0022a400080211ff */
[----:B--2---:R-:W-:Y:S05]  /*af20*/  @!P1 NANOSLEEP.SYNCS 0x989680 ;  /* 0x009896800000995d */ /* 0x004fea0003900000 */
[----:B------:R-:W2:Y:S02]  /*af30*/  @!P1 SYNCS.PHASECHK.TRANS64 P1, [R3+URZ+0x80], R0 ;  /* 0x00008000030095a7 */ /* 0x000ea400080210ff */
[----:B--2---:R-:W-:Y:S05]  /*af40*/  @!P1 BRA `(.L_x_116) ;  /* 0xfffffffc00f09947 */ /* 0x004fea000383ffff */
[----:B------:R-:W-:Y:S05]  /*af50*/  BRA `(.L_x_115) ;  /* 0xffffffb800cc7947 */ /* 0x000fea000383ffff */
.L_x_118:
[----:B-1----:R1:W2:Y:S02]  /*af60*/  SYNCS.PHASECHK.TRANS64.TRYWAIT P0, [R80+URZ+0xf0], R4 ;  /* 0x0000f004500075a7 */ /* 0x0022a400080011ff */
[----:B--2---:R-:W-:Y:S05]  /*af70*/  @!P0 NANOSLEEP.SYNCS 0x989680 ;  /* 0x009896800000895d */ /* 0x004fea0003900000 */
[----:B------:R-:W2:Y:S02]  /*af80*/  @!P0 SYNCS.PHASECHK.TRANS64 P0, [R80+URZ+0xf0], R4 ;  /* 0x0000f004500085a7 */ /* 0x000ea400080010ff */
[----:B--2---:R-:W-:Y:S05]  /*af90*/  @!P0 BRA `(.L_x_118) ;  /* 0xfffffffc00f08947 */ /* 0x004fea000383ffff */
[----:B------:R-:W-:Y:S05]  /*afa0*/  BRA `(.L_x_117) ;  /* 0xffffffbc00207947 */ /* 0x000fea000383ffff */
.L_x_126:
[----:B--2---:R2:W3:Y:S02]  /*afb0*/  SYNCS.PHASECHK.TRANS64.TRYWAIT P0, [R0+URZ+0x80], R2 ;  /* 0x00008002000075a7 */ /* 0x0044e400080011ff */
[----:B---3--:R-:W-:Y:S05]  /*afc0*/  @!P0 NANOSLEEP.SYNCS 0x989680 ;  /* 0x009896800000895d */ /* 0x008fea0003900000 */
[----:B------:R-:W3:Y:S02]  /*afd0*/  @!P0 SYNCS.PHASECHK.TRANS64 P0, [R0+URZ+0x80], R2 ;  /* 0x00008002000085a7 */ /* 0x000ee400080010ff */
[----:B---3--:R-:W-:Y:S05]  /*afe0*/  @!P0 BRA `(.L_x_126) ;  /* 0xfffffffc00f08947 */ /* 0x008fea000383ffff */
[----:B------:R-:W-:Y:S05]  /*aff0*/  BRA `(.L_x_125) ;  /* 0xffffffc8002c7947 */ /* 0x000fea000383ffff */
.L_x_134:
[----:B--2---:R2:W3:Y:S02]  /*b000*/  SYNCS.PHASECHK.TRANS64.TRYWAIT P0, [R0+URZ+0x80], R4 ;  /* 0x00008004000075a7 */ /* 0x0044e400080011ff */
[----:B---3--:R-:W-:Y:S05]  /*b010*/  @!P0 NANOSLEEP.SYNCS 0x989680 ;  /* 0x009896800000895d */ /* 0x008fea0003900000 */
[----:B------:R-:W3:Y:S02]  /*b020*/  @!P0 SYNCS.PHASECHK.TRANS64 P0, [R0+URZ+0x80], R4 ;  /* 0x00008004000085a7 */ /* 0x000ee400080010ff */
[----:B---3--:R-:W-:Y:S05]  /*b030*/  @!P0 BRA `(.L_x_134) ;  /* 0xfffffffc00f08947 */ /* 0x008fea000383ffff */
[----:B------:R-:W-:Y:S05]  /*b040*/  BRA `(.L_x_133) ;  /* 0xffffffd4007c7947 */ /* 0x000fea000383ffff */
.L_x_142:
[----:B--2---:R2:W3:Y:S02]  /*b050*/  SYNCS.PHASECHK.TRANS64.TRYWAIT P0, [R0+URZ+0x80], R2 ;  /* 0x00008002000075a7 */ /* 0x0044e400080011ff */
[----:B---3--:R-:W-:Y:S05]  /*b060*/  @!P0 NANOSLEEP.SYNCS 0x989680 ;  /* 0x009896800000895d */ /* 0x008fea0003900000 */
[----:B------:R-:W3:Y:S02]  /*b070*/  @!P0 SYNCS.PHASECHK.TRANS64 P0, [R0+URZ+0x80], R2 ;  /* 0x00008002000085a7 */ /* 0x000ee400080010ff */
[----:B---3--:R-:W-:Y:S05]  /*b080*/  @!P0 BRA `(.L_x_142) ;  /* 0xfffffffc00f08947 */ /* 0x008fea000383ffff */
[----:B------:R-:W-:Y:S05]  /*b090*/  BRA `(.L_x_141) ;  /* 0xffffffe000d87947 */ /* 0x000fea000383ffff */
        .weak           $__internal_0_$__cuda_sm10x_tcgen05_guardrail_trap_col_being_dealloced_not_returned_by_alloc
        .type           $__internal_0_$__cuda_sm10x_tcgen05_guardrail_trap_col_being_dealloced_not_returned_by_alloc,@function
        .size           $__internal_0_$__cuda_sm10x_tcgen05_guardrail_trap_col_being_dealloced_not_returned_by_alloc,($__internal_1_$__cuda_sm10x_tcgen05_guardrail_trap_phase_invalid_during_alloc - $__internal_0_$__cuda_sm10x_tcgen05_guardrail_trap_col_being_dealloced_not_returned_by_alloc)
$__internal_0_$__cuda_sm10x_tcgen05_guardrail_trap_col_being_dealloced_not_returned_by_alloc:
[----:B------:R-:W-:Y:S05]  /*b0a0*/  BPT.TRAP 0x1 ;  /* 0x000000040000795c */ /* 0x000fea0000300000 */
[----:B------:R-:W-:-:S04]  /*b0b0*/  HFMA2 R3, -RZ, RZ, 0, 0 ;  /* 0x00000000ff037431 */ /* 0x000fc800000001ff */
[----:B------:R-:W-:Y:S05]  /*b0c0*/  RET.REL.NODEC R2 `(_ZN7cutlass13device_kernelINS_4gemm6kernel13GemmUniversalIN4cute5tupleIJiiiiEEENS1_10collective13CollectiveMmaINS1_35MainloopSm100TmaUmmaWarpSpecializedILi8ELi2ELi4ENS5_IJNS4_1CILi2EEESB_NSA_ILi1EEEEEEEENS5_IJNSA_ILi128EEENSA_ILi256EEESF_EEEaNS5_IJlSC_lEEEaSI_NS4_8TiledMMAINS4_8MMA_AtomIJNS4_21SM100_MMA_S8_2x1SM_SSIaaiLi128ELi256ELNS4_4UMMA5MajorE0ELSN_0ELNSM_8SaturateE0EEEEEENS4_6LayoutINS5_IJSC_SC_SC_EEENS5_IJNSA_ILi0EEEST_ST_EEEEENS5_IJNS4_10UnderscoreESW_SW_EEEEENS4_28SM100_TMA_2SM_LOAD_MULTICASTENS4_14ComposedLayoutINS4_7SwizzleILi3ELi4ELi3EEENS4_18smem_ptr_flag_bitsILi8EEENSR_INS5_IJNSA_ILi8EEESF_EEENS5_IJSF_SC_EEEEEEEvNS4_8identityENS4_18SM100_TMA_2SM_LOADES19_vS1A_EENS_8epilogue10collective18CollectiveEpilogueINS1D_23Sm100TmaWarpSpecializedILi4ELi2ELi32ELb0ELb0EEEJNS5_IJNSA_ILi64EEESG_SF_EEENS5_IJNSR_IS1I_SC_EENSR_INS5_IJNSA_ILi32EEESB_EEENS5_IJSC_SF_EEEEEEEEaSI_aSI_NS1D_6fusion15FusionCallbacksIS1H_NS1Q_17LinearCombinationIaiaiLNS_15FloatRoundStyleE2EEES1J_S1P_JEEENS4_5SM1004TMEM4LOAD26SM100_TMEM_LOAD_32dp32b32xENS4_13SM90_TMA_LOADENS10_INS11_ILi1ELi4ELi3EEES14_NSR_INS5_IJS15_S1L_EEENS5_IJS1L_SC_EEEEEEENS4_39AutoVectorizingCopyWithAssumedAlignmentILi128EEENS4_14SM90_TMA_STOREES25_S27_S27_EEEvvEEEEvNT_6ParamsE) ;  /* 0xffffff4c02cc7950 */ /* 0x000fea0003c3ffff */
        .weak           $__internal_1_$__cuda_sm10x_tcgen05_guardrail_trap_phase_invalid_during_alloc
        .type           $__internal_1_$__cuda_sm10x_tcgen05_guardrail_trap_phase_invalid_during_alloc,@function
        .size           $__internal_1_$__cuda_sm10x_tcgen05_guardrail_trap_phase_invalid_during_alloc,($__internal_2_$__cuda_sm10x_tcgen05_guardrail_trap_unallocated_columns_being_dealloced - $__internal_1_$__cuda_sm10x_tcgen05_guardrail_trap_phase_invalid_during_alloc)
$__internal_1_$__cuda_sm10x_tcgen05_guardrail_trap_phase_invalid_during_alloc:
[----:B------:R-:W-:Y:S05]  /*b0d0*/  BPT.TRAP 0x1 ;  /* 0x000000040000795c */ /* 0x000fea0000300000 */
[----:B------:R-:W-:-:S04]  /*b0e0*/  MOV R5, 0x0 ;  /* 0x0000000000057802 */ /* 0x000fc80000000f00 */
[----:B------:R-:W-:Y:S05]  /*b0f0*/  RET.REL.NODEC R4 `(_ZN7cutlass13device_kernelINS_4gemm6kernel13GemmUniversalIN4cute5tupleIJiiiiEEENS1_10collective13CollectiveMmaINS1_35MainloopSm100TmaUmmaWarpSpecializedILi8ELi2ELi4ENS5_IJNS4_1CILi2EEESB_NSA_ILi1EEEEEEEENS5_IJNSA_ILi128EEENSA_ILi256EEESF_EEEaNS5_IJlSC_lEEEaSI_NS4_8TiledMMAINS4_8MMA_AtomIJNS4_21SM100_MMA_S8_2x1SM_SSIaaiLi128ELi256ELNS4_4UMMA5MajorE0ELSN_0ELNSM_8SaturateE0EEEEEENS4_6LayoutINS5_IJSC_SC_SC_EEENS5_IJNSA_ILi0EEEST_ST_EEEEENS5_IJNS4_10UnderscoreESW_SW_EEEEENS4_28SM100_TMA_2SM_LOAD_MULTICASTENS4_14ComposedLayoutINS4_7SwizzleILi3ELi4ELi3EEENS4_18smem_ptr_flag_bitsILi8EEENSR_INS5_IJNSA_ILi8EEESF_EEENS5_IJSF_SC_EEEEEEEvNS4_8identityENS4_18SM100_TMA_2SM_LOADES19_vS1A_EENS_8epilogue10collective18CollectiveEpilogueINS1D_23Sm100TmaWarpSpecializedILi4ELi2ELi32ELb0ELb0EEEJNS5_IJNSA_ILi64EEESG_SF_EEENS5_IJNSR_IS1I_SC_EENSR_INS5_IJNSA_ILi32EEESB_EEENS5_IJSC_SF_EEEEEEEEaSI_aSI_NS1D_6fusion15FusionCallbacksIS1H_NS1Q_17LinearCombinationIaiaiLNS_15FloatRoundStyleE2EEES1J_S1P_JEEENS4_5SM1004TMEM4LOAD26SM100_TMEM_LOAD_32dp32b32xENS4_13SM90_TMA_LOADENS10_INS11_ILi1ELi4ELi3EEES14_NSR_INS5_IJS15_S1L_EEENS5_IJS1L_SC_EEEEEEENS4_39AutoVectorizingCopyWithAssumedAlignmentILi128EEENS4_14SM90_TMA_STOREES25_S27_S27_EEEvvEEEEvNT_6ParamsE) ;  /* 0xffffff4c04c07950 */ /* 0x000fea0003c3ffff */
        .weak           $__internal_2_$__cuda_sm10x_tcgen05_guardrail_trap_unallocated_columns_being_dealloced
        .type           $__internal_2_$__cuda_sm10x_tcgen05_guardrail_trap_unallocated_columns_being_dealloced,@function
        .size           $__internal_2_$__cuda_sm10x_tcgen05_guardrail_trap_unallocated_columns_being_dealloced,(.L_x_203 - $__internal_2_$__cuda_sm10x_tcgen05_guardrail_trap_unallocated_columns_being_dealloced)
$__internal_2_$__cuda_sm10x_tcgen05_guardrail_trap_unallocated_columns_being_dealloced:
[----:B------:R-:W-:Y:S05]  /*b100*/  BPT.TRAP 0x1 ;  /* 0x000000040000795c */ /* 0x000fea0000300000 */
[----:B------:R-:W-:-:S04]  /*b110*/  HFMA2 R3, -RZ, RZ, 0, 0 ;  /* 0x00000000ff037431 */ /* 0x000fc800000001ff */
[----:B------:R-:W-:Y:S05]  /*b120*/  RET.REL.NODEC R2 `(_ZN7cutlass13device_kernelINS_4gemm6kernel13GemmUniversalIN4cute5tupleIJiiiiEEENS1_10collective13CollectiveMmaINS1_35MainloopSm100TmaUmmaWarpSpecializedILi8ELi2ELi4ENS5_IJNS4_1CILi2EEESB_NSA_ILi1EEEEEEEENS5_IJNSA_ILi128EEENSA_ILi256EEESF_EEEaNS5_IJlSC_lEEEaSI_NS4_8TiledMMAINS4_8MMA_AtomIJNS4_21SM100_MMA_S8_2x1SM_SSIaaiLi128ELi256ELNS4_4UMMA5MajorE0ELSN_0ELNSM_8SaturateE0EEEEEENS4_6LayoutINS5_IJSC_SC_SC_EEENS5_IJNSA_ILi0EEEST_ST_EEEEENS5_IJNS4_10UnderscoreESW_SW_EEEEENS4_28SM100_TMA_2SM_LOAD_MULTICASTENS4_14ComposedLayoutINS4_7SwizzleILi3ELi4ELi3EEENS4_18smem_ptr_flag_bitsILi8EEENSR_INS5_IJNSA_ILi8EEESF_EEENS5_IJSF_SC_EEEEEEEvNS4_8identityENS4_18SM100_TMA_2SM_LOADES19_vS1A_EENS_8epilogue10collective18CollectiveEpilogueINS1D_23Sm100TmaWarpSpecializedILi4ELi2ELi32ELb0ELb0EEEJNS5_IJNSA_ILi64EEESG_SF_EEENS5_IJNSR_IS1I_SC_EENSR_INS5_IJNSA_ILi32EEESB_EEENS5_IJSC_SF_EEEEEEEEaSI_aSI_NS1D_6fusion15FusionCallbacksIS1H_NS1Q_17LinearCombinationIaiaiLNS_15FloatRoundStyleE2EEES1J_S1P_JEEENS4_5SM1004TMEM4LOAD26SM100_TMEM_LOAD_32dp32b32xENS4_13SM90_TMA_LOADENS10_INS11_ILi1ELi4ELi3EEES14_NSR_INS5_IJS15_S1L_EEENS5_IJS1L_SC_EEEEEEENS4_39AutoVectorizingCopyWithAssumedAlignmentILi128EEENS4_14SM90_TMA_STOREES25_S27_S27_EEEvvEEEEvNT_6ParamsE) ;  /* 0xffffff4c02b47950 */ /* 0x000fea0003c3ffff */
.L_x_202:
[----:B------:R-:W-:-:S00]  /*b130*/  BRA `(.L_x_202) ;  /* 0xfffffffc00fc7947 */ /* 0x000fc0000383ffff */
[----:B------:R-:W-:-:S00]  /*b140*/  NOP ;  /* 0x0000000000007918 */ /* 0x000fc00000000000 */
        /* <DEDUP_REMOVED lines=11> */
.L_x_203:


//--------------------- .nv.global.init           --------------------------
	.section	.nv.global.init,"aw",@progbits
.nv.global.init:
	.type		$str$27,@object
	.size		$str$27,($str$28 - $str$27)
$str$27:
        /*0000*/ 	.byte	0x28, 0x61, 0x64, 0x64, 0x72, 0x65, 0x73, 0x73, 0x20, 0x26, 0x20, 0x6d, 0x61, 0x73, 0x6b, 0x29
        /*0010*/ 	.byte	0x20, 0x3d, 0x3d, 0x20, 0x30, 0x00
	.type		$str$28,@object
	.size		$str$28,($str$26 - $str$28)
$str$28:
        /*0016*/ 	.byte	0x2f, 0x74, 0x6d, 0x70, 0x2f, 0x63, 0x75, 0x74, 0x6c, 0x61, 0x73, 0x73, 0x5f, 0x73, 0x77, 0x65
        /*0026*/ 	.byte	0x65, 0x70, 0x5f, 0x73, 0x72, 0x63, 0x2f, 0x69, 0x6e, 0x63, 0x6c, 0x75, 0x64, 0x65, 0x2f, 0x63
        /*0036*/ 	.byte	0x75, 0x74, 0x65, 0x2f, 0x70, 0x6f, 0x69, 0x6e, 0x74, 0x65, 0x72, 0x5f, 0x66, 0x6c, 0x61, 0x67
        /*0046*/ 	.byte	0x67, 0x65, 0x64, 0x2e, 0x68, 0x70, 0x70, 0x00
	.type		$str$26,@object
	.size		$str$26,($str$25 - $str$26)
$str$26:
        /*004e*/ 	.byte	0x2f, 0x74, 0x6d, 0x70, 0x2f, 0x63, 0x75, 0x74, 0x6c, 0x61, 0x73, 0x73, 0x5f, 0x73, 0x77, 0x65
        /*005e*/ 	.byte	0x65, 0x70, 0x5f, 0x73, 0x72, 0x63, 0x2f, 0x69, 0x6e, 0x63, 0x6c, 0x75, 0x64, 0x65, 0x2f, 0x63
        /*006e*/ 	.byte	0x75, 0x74, 0x65, 0x2f, 0x61, 0x74, 0x6f, 0x6d, 0x2f, 0x63, 0x6f, 0x70, 0x79, 0x5f, 0x74, 0x72
        /*007e*/ 	.byte	0x61, 0x69, 0x74, 0x73, 0x5f, 0x73, 0x6d, 0x31, 0x30, 0x30, 0x2e, 0x68, 0x70, 0x70, 0x00
	.type		$str$25,@object
	.size		$str$25,(__unnamed_1 - $str$25)
$str$25:
        /*008d*/ 	.byte	0x28, 0x28, 0x75, 0x69, 0x6e, 0x74, 0x33, 0x32, 0x5f, 0x74, 0x28, 0x74, 0x68, 0x72, 0x65, 0x61
        /*009d*/ 	.byte	0x64, 0x49, 0x64, 0x78, 0x2e, 0x78, 0x29, 0x20, 0x2f, 0x20, 0x33, 0x32, 0x29, 0x20, 0x25, 0x20
        /*00ad*/ 	.byte	0x34, 0x29, 0x20, 0x3d, 0x3d, 0x20, 0x28, 0x28, 0x28, 0x74, 0x6d, 0x65, 0x6d, 0x5f, 0x61, 0x64
        /*00bd*/ 	.byte	0x64, 0x72, 0x20, 0x3e, 0x3e, 0x20, 0x31, 0x36, 0x29, 0x20, 0x2f, 0x20, 0x33, 0x32, 0x29, 0x20
        /*00cd*/ 	.byte	0x25, 0x20, 0x34, 0x29, 0x00
	.type		__unnamed_1,@object
	.size		__unnamed_1,(__unnamed_2 - __unnamed_1)
__unnamed_1:
        /*00d2*/ 	.byte	0x61, 0x75, 0x74, 0x6f, 0x20, 0x63, 0x75, 0x74, 0x65, 0x3a, 0x3a, 0x61, 0x73, 0x5f, 0x70, 0x6f
        /* <DEDUP_REMOVED lines=24> */
        /*0262*/ 	.byte	0x3e, 0x3e, 0x5d, 0x00
	.type		__unnamed_2,@object
	.size		__unnamed_2,(__unnamed_3 - __unnamed_2)
__unnamed_2:
        /* <DEDUP_REMOVED lines=26> */
	.type		__unnamed_3,@object
	.size		__unnamed_3,(.L_3 - __unnamed_3)
__unnamed_3:
        /* <DEDUP_REMOVED lines=41> */
.L_3:


//--------------------- .nv.shared._ZN7cutlass13device_kernelINS_4gemm6kernel13GemmUniversalIN4cute5tupleIJiiiiEEENS1_10collective13CollectiveMmaINS1_35MainloopSm100TmaUmmaWarpSpecializedILi8ELi2ELi4ENS5_IJNS4_1CILi2EEESB_NSA_ILi1EEEEEEEENS5_IJNSA_ILi128EEENSA_ILi256EEESF_EEEaNS5_IJlSC_lEEEaSI_NS4_8TiledMMAINS4_8MMA_AtomIJNS4_21SM100_MMA_S8_2x1SM_SSIaaiLi128ELi256ELNS4_4UMMA5MajorE0ELSN_0ELNSM_8SaturateE0EEEEEENS4_6LayoutINS5_IJSC_SC_SC_EEENS5_IJNSA_ILi0EEEST_ST_EEEEENS5_IJNS4_10UnderscoreESW_SW_EEEEENS4_28SM100_TMA_2SM_LOAD_MULTICASTENS4_14ComposedLayoutINS4_7SwizzleILi3ELi4ELi3EEENS4_18smem_ptr_flag_bitsILi8EEENSR_INS5_IJNSA_ILi8EEESF_EEENS5_IJSF_SC_EEEEEEEvNS4_8identityENS4_18SM100_TMA_2SM_LOADES19_vS1A_EENS_8epilogue10collective18CollectiveEpilogueINS1D_23Sm100TmaWarpSpecializedILi4ELi2ELi32ELb0ELb0EEEJNS5_IJNSA_ILi64EEESG_SF_EEENS5_IJNSR_IS1I_SC_EENSR_INS5_IJNSA_ILi32EEESB_EEENS5_IJSC_SF_EEEEEEEEaSI_aSI_NS1D_6fusion15FusionCallbacksIS1H_NS1Q_17LinearCombinationIaiaiLNS_15FloatRoundStyleE2EEES1J_S1P_JEEENS4_5SM1004TMEM4LOAD26SM100_TMEM_LOAD_32dp32b32xENS4_13SM90_TMA_LOADENS10_INS11_ILi1ELi4ELi3EEES14_NSR_INS5_IJS15_S1L_EEENS5_IJS1L_SC_EEEEEEENS4_39AutoVectorizingCopyWithAssumedAlignmentILi128EEENS4_14SM90_TMA_STOREES25_S27_S27_EEEvvEEEEvNT_6ParamsE --------------------------
	.section	.nv.shared._ZN7cutlass13device_kernelINS_4gemm6kernel13GemmUniversalIN4cute5tupleIJiiiiEEENS1_10collective13CollectiveMmaINS1_35MainloopSm100TmaUmmaWarpSpecializedILi8ELi2ELi4ENS5_IJNS4_1CILi2EEESB_NSA_ILi1EEEEEEEENS5_IJNSA_ILi128EEENSA_ILi256EEESF_EEEaNS5_IJlSC_lEEEaSI_NS4_8TiledMMAINS4_8MMA_AtomIJNS4_21SM100_MMA_S8_2x1SM_SSIaaiLi128ELi256ELNS4_4UMMA5MajorE0ELSN_0ELNSM_8SaturateE0EEEEEENS4_6LayoutINS5_IJSC_SC_SC_EEENS5_IJNSA_ILi0EEEST_ST_EEEEENS5_IJNS4_10UnderscoreESW_SW_EEEEENS4_28SM100_TMA_2SM_LOAD_MULTICASTENS4_14ComposedLayoutINS4_7SwizzleILi3ELi4ELi3EEENS4_18smem_ptr_flag_bitsILi8EEENSR_INS5_IJNSA_ILi8EEESF_EEENS5_IJSF_SC_EEEEEEEvNS4_8identityENS4_18SM100_TMA_2SM_LOADES19_vS1A_EENS_8epilogue10collective18CollectiveEpilogueINS1D_23Sm100TmaWarpSpecializedILi4ELi2ELi32ELb0ELb0EEEJNS5_IJNSA_ILi64EEESG_SF_EEENS5_IJNSR_IS1I_SC_EENSR_INS5_IJNSA_ILi32EEESB_EEENS5_IJSC_SF_EEEEEEEEaSI_aSI_NS1D_6fusion15FusionCallbacksIS1H_NS1Q_17LinearCombinationIaiaiLNS_15FloatRoundStyleE2EEES1J_S1P_JEEENS4_5SM1004TMEM4LOAD26SM100_TMEM_LOAD_32dp32b32xENS4_13SM90_TMA_LOADENS10_INS11_ILi1ELi4ELi3EEES14_NSR_INS5_IJS15_S1L_EEENS5_IJS1L_SC_EEEEEEENS4_39AutoVectorizingCopyWithAssumedAlignmentILi128EEENS4_14SM90_TMA_STOREES25_S27_S27_EEEvvEEEEvNT_6ParamsE,"aw",@nobits
	.sectionflags	@""
	.align	16
	.zero		1024


//--------------------- .nv.shared.reserved.0     --------------------------
	.section	.nv.shared.reserved.0,"aw",@nobits
	.weak		__nv_reservedSMEM_offset_0_alias
	.size		__nv_reservedSMEM_offset_0_alias, 0, 64
	.other		__nv_reservedSMEM_offset_0_alias,@"STO_CUDA_RESERVED_SHARED STV_DEFAULT"
__nv_reservedSMEM_offset_0_alias:
	.zero		0
.nv.shared.reserved.0:
	.zero		64
	.weak		__nv_reservedSMEM_tcgen05_partition
	.type		__nv_reservedSMEM_tcgen05_partition,@object
	.size		__nv_reservedSMEM_tcgen05_partition,(.L_0 - __nv_reservedSMEM_tcgen05_partition)
__nv_reservedSMEM_tcgen05_partition:
	.zero		32
.L_0:


//--------------------- .nv.global                --------------------------
	.section	.nv.global,"aw",@nobits
.nv.global:
	.type		_ZN40_INTERNAL_ae52ae4a_4_k_cu_942b94bd_301144cute1_E,@object
	.size		_ZN40_INTERNAL_ae52ae4a_4_k_cu_942b94bd_301144cute1_E,(_ZN40_INTERNAL_ae52ae4a_4_k_cu_942b94bd_301144cuda3std3__45__cpo6cbeginE - _ZN40_INTERNAL_ae52ae4a_4_k_cu_942b94bd_301144cute1_E)
_ZN40_INTERNAL_ae52ae4a_4_k_cu_942b94bd_301144cute1_E:
	.zero		1
	.type		_ZN40_INTERNAL_ae52ae4a_4_k_cu_942b94bd_301144cuda3std3__45__cpo6cbeginE,@object
	.size		_ZN40_INTERNAL_ae52ae4a_4_k_cu_942b94bd_301144cuda3std3__45__cpo6cbeginE,(_ZN40_INTERNAL_ae52ae4a_4_k_cu_942b94bd_301144cuda3std3__48in_placeE - _ZN40_INTERNAL_ae52ae4a_4_k_cu_942b94bd_301144cuda3std3__45__cpo6cbeginE)
_ZN40_INTERNAL_ae52ae4a_4_k_cu_942b94bd_301144cuda3std3__45__cpo6cbeginE:
	.zero		1
	.type		_ZN40_INTERNAL_ae52ae4a_4_k_cu_942b94bd_301144cuda3std3__48in_placeE,@object
	.size		_ZN40_INTERNAL_ae52ae4a_4_k_cu_942b94bd_301144cuda3std3__48in_placeE,(_ZN40_INTERNAL_ae52ae4a_4_k_cu_942b94bd_301144cuda3std6ranges3__45__cpo9iter_moveE - _ZN40_INTERNAL_ae52ae4a_4_k_cu_942b94bd_301144cuda3std3__48in_placeE)
_ZN40_INTERNAL_ae52ae4a_4_k_cu_942b94bd_301144cuda3std3__48in_placeE:
	.zero		1
	.type		_ZN40_INTERNAL_ae52ae4a_4_k_cu_942b94bd_301144cuda3std6ranges3__45__cpo9iter_moveE,@object
	.size		_ZN40_INTERNAL_ae52ae4a_4_k_cu_942b94bd_301144cuda3std6ranges3__45__cpo9iter_moveE,(_ZN40_INTERNAL_ae52ae4a_4_k_cu_942b94bd_301144cuda3std3__45__cpo5beginE - _ZN40_INTERNAL_ae52ae4a_4_k_cu_942b94bd_301144cuda3std6ranges3__45__cpo9iter_moveE)
_ZN40_INTERNAL_ae52ae4a_4_k_cu_942b94bd_301144cuda3std6ranges3__45__cpo9iter_moveE:
	.zero		1
	.type		_ZN40_INTERNAL_ae52ae4a_4_k_cu_942b94bd_301144cuda3std3__45__cpo5beginE,@object
	.size		_ZN40_INTERNAL_ae52ae4a_4_k_cu_942b94bd_301144cuda3std3__45__cpo5beginE,(_ZN40_INTERNAL_ae52ae4a_4_k_cu_942b94bd_301144cuda3std3__442_GLOBAL__N__ae52ae4a_4_k_cu_942b94bd_301146ignoreE - _ZN40_INTERNAL_ae52ae4a_4_k_cu_942b94bd_301144cuda3std3__45__cpo5beginE)
_ZN40_INTERNAL_ae52ae4a_4_k_cu_942b94bd_301144cuda3std3__45__cpo5beginE:
	.zero		1
	.type		_ZN40_INTERNAL_ae52ae4a_4_k_cu_942b94bd_301144cuda3std3__442_GLOBAL__N__ae52ae4a_4_k_cu_942b94bd_301146ignoreE,@object
	.size		_ZN40_INTERNAL_ae52ae4a_4_k_cu_942b94bd_301144cuda3std3__442_GLOBAL__N__ae52ae4a_4_k_cu_942b94bd_301146ignoreE,(_ZN40_INTERNAL_ae52ae4a_4_k_cu_942b94bd_301144cute7productE - _ZN40_INTERNAL_ae52ae4a_4_k_cu_942b94bd_301144cuda3std3__442_GLOBAL__N__ae52ae4a_4_k_cu_942b94bd_301146ignoreE)
_ZN40_INTERNAL_ae52ae4a_4_k_cu_942b94bd_301144cuda3std3__442_GLOBAL__N__ae52ae4a_4_k_cu_942b94bd_301146ignoreE:
	.zero		1
	.type		_ZN40_INTERNAL_ae52ae4a_4_k_cu_942b94bd_301144cute7productE,@object
	.size		_ZN40_INTERNAL_ae52ae4a_4_k_cu_942b94bd_301144cute7productE,(_ZN40_INTERNAL_ae52ae4a_4_k_cu_942b94bd_301144cuda3std3__45__cpo3endE - _ZN40_INTERNAL_ae52ae4a_4_k_cu_942b94bd_301144cute7productE)
_ZN40_INTERNAL_ae52ae4a_4_k_cu_942b94bd_301144cute7productE:
	.zero		1
	.type		_ZN40_INTERNAL_ae52ae4a_4_k_cu_942b94bd_301144cuda3std3__45__cpo3endE,@object
	.size		_ZN40_INTERNAL_ae52ae4a_4_k_cu_942b94bd_301144cuda3std3__45__cpo3endE,(_ZN40_INTERNAL_ae52ae4a_4_k_cu_942b94bd_301144cuda3std3__419piecewise_constructE - _ZN40_INTERNAL_ae52ae4a_4_k_cu_942b94bd_301144cuda3std3__45__cpo3endE)
_ZN40_INTERNAL_ae52ae4a_4_k_cu_942b94bd_301144cuda3std3__45__cpo3endE:
	.zero		1
	.type		_ZN40_INTERNAL_ae52ae4a_4_k_cu_942b94bd_301144cuda3std3__419piecewise_constructE,@object
	.size		_ZN40_INTERNAL_ae52ae4a_4_k_cu_942b94bd_301144cuda3std3__419piecewise_constructE,(_ZN40_INTERNAL_ae52ae4a_4_k_cu_942b94bd_301144cuda3std3__45__cpo4cendE - _ZN40_INTERNAL_ae52ae4a_4_k_cu_942b94bd_301144cuda3std3__419piecewise_constructE)
_ZN40_INTERNAL_ae52ae4a_4_k_cu_942b94bd_301144cuda3std3__419piecewise_constructE:
	.zero		1
	.type		_ZN40_INTERNAL_ae52ae4a_4_k_cu_942b94bd_301144cuda3std3__45__cpo4cendE,@object
	.size		_ZN40_INTERNAL_ae52ae4a_4_k_cu_942b94bd_301144cuda3std3__45__cpo4cendE,(_ZN40_INTERNAL_ae52ae4a_4_k_cu_942b94bd_301144cuda3std6ranges3__45__cpo4swapE - _ZN40_INTERNAL_ae52ae4a_4_k_cu_942b94bd_301144cuda3std3__45__cpo4cendE)
_ZN40_INTERNAL_ae52ae4a_4_k_cu_942b94bd_301144cuda3std3__45__cpo4cendE:
	.zero		1
	.type		_ZN40_INTERNAL_ae52ae4a_4_k_cu_942b94bd_301144cuda3std6ranges3__45__cpo4swapE,@object
	.size		_ZN40_INTERNAL_ae52ae4a_4_k_cu_942b94bd_301144cuda3std6ranges3__45__cpo4swapE,(.L_11 - _ZN40_INTERNAL_ae52ae4a_4_k_cu_942b94bd_301144cuda3std6ranges3__45__cpo4swapE)
_ZN40_INTERNAL_ae52ae4a_4_k_cu_942b94bd_301144cuda3std6ranges3__45__cpo4swapE:
	.zero		1
.L_11:


//--------------------- .nv.constant0._ZN7cutlass13device_kernelINS_4gemm6kernel13GemmUniversalIN4cute5tupleIJiiiiEEENS1_10collective13CollectiveMmaINS1_35MainloopSm100TmaUmmaWarpSpecializedILi8ELi2ELi4ENS5_IJNS4_1CILi2EEESB_NSA_ILi1EEEEEEEENS5_IJNSA_ILi128EEENSA_ILi256EEESF_EEEaNS5_IJlSC_lEEEaSI_NS4_8TiledMMAINS4_8MMA_AtomIJNS4_21SM100_MMA_S8_2x1SM_SSIaaiLi128ELi256ELNS4_4UMMA5MajorE0ELSN_0ELNSM_8SaturateE0EEEEEENS4_6LayoutINS5_IJSC_SC_SC_EEENS5_IJNSA_ILi0EEEST_ST_EEEEENS5_IJNS4_10UnderscoreESW_SW_EEEEENS4_28SM100_TMA_2SM_LOAD_MULTICASTENS4_14ComposedLayoutINS4_7SwizzleILi3ELi4ELi3EEENS4_18smem_ptr_flag_bitsILi8EEENSR_INS5_IJNSA_ILi8EEESF_EEENS5_IJSF_SC_EEEEEEEvNS4_8identityENS4_18SM100_TMA_2SM_LOADES19_vS1A_EENS_8epilogue10collective18CollectiveEpilogueINS1D_23Sm100TmaWarpSpecializedILi4ELi2ELi32ELb0ELb0EEEJNS5_IJNSA_ILi64EEESG_SF_EEENS5_IJNSR_IS1I_SC_EENSR_INS5_IJNSA_ILi32EEESB_EEENS5_IJSC_SF_EEEEEEEEaSI_aSI_NS1D_6fusion15FusionCallbacksIS1H_NS1Q_17LinearCombinationIaiaiLNS_15FloatRoundStyleE2EEES1J_S1P_JEEENS4_5SM1004TMEM4LOAD26SM100_TMEM_LOAD_32dp32b32xENS4_13SM90_TMA_LOADENS10_INS11_ILi1ELi4ELi3EEES14_NSR_INS5_IJS15_S1L_EEENS5_IJS1L_SC_EEEEEEENS4_39AutoVectorizingCopyWithAssumedAlignmentILi128EEENS4_14SM90_TMA_STOREES25_S27_S27_EEEvvEEEEvNT_6ParamsE --------------------------
	.section	.nv.constant0._ZN7cutlass13device_kernelINS_4gemm6kernel13GemmUniversalIN4cute5tupleIJiiiiEEENS1_10collective13CollectiveMmaINS1_35MainloopSm100TmaUmmaWarpSpecializedILi8ELi2ELi4ENS5_IJNS4_1CILi2EEESB_NSA_ILi1EEEEEEEENS5_IJNSA_ILi128EEENSA_ILi256EEESF_EEEaNS5_IJlSC_lEEEaSI_NS4_8TiledMMAINS4_8MMA_AtomIJNS4_21SM100_MMA_S8_2x1SM_SSIaaiLi128ELi256ELNS4_4UMMA5MajorE0ELSN_0ELNSM_8SaturateE0EEEEEENS4_6LayoutINS5_IJSC_SC_SC_EEENS5_IJNSA_ILi0EEEST_ST_EEEEENS5_IJNS4_10UnderscoreESW_SW_EEEEENS4_28SM100_TMA_2SM_LOAD_MULTICASTENS4_14ComposedLayoutINS4_7SwizzleILi3ELi4ELi3EEENS4_18smem_ptr_flag_bitsILi8EEENSR_INS5_IJNSA_ILi8EEESF_EEENS5_IJSF_SC_EEEEEEEvNS4_8identityENS4_18SM100_TMA_2SM_LOADES19_vS1A_EENS_8epilogue10collective18CollectiveEpilogueINS1D_23Sm100TmaWarpSpecializedILi4ELi2ELi32ELb0ELb0EEEJNS5_IJNSA_ILi64EEESG_SF_EEENS5_IJNSR_IS1I_SC_EENSR_INS5_IJNSA_ILi32EEESB_EEENS5_IJSC_SF_EEEEEEEEaSI_aSI_NS1D_6fusion15FusionCallbacksIS1H_NS1Q_17LinearCombinationIaiaiLNS_15FloatRoundStyleE2EEES1J_S1P_JEEENS4_5SM1004TMEM4LOAD26SM100_TMEM_LOAD_32dp32b32xENS4_13SM90_TMA_LOADENS10_INS11_ILi1ELi4ELi3EEES14_NSR_INS5_IJS15_S1L_EEENS5_IJS1L_SC_EEEEEEENS4_39AutoVectorizingCopyWithAssumedAlignmentILi128EEENS4_14SM90_TMA_STOREES25_S27_S27_EEEvvEEEEvNT_6ParamsE,"a",@progbits
	.sectionflags	@""
	.align	4
.nv.constant0._ZN7cutlass13device_kernelINS_4gemm6kernel13GemmUniversalIN4cute5tupleIJiiiiEEENS1_10collective13CollectiveMmaINS1_35MainloopSm100TmaUmmaWarpSpecializedILi8ELi2ELi4ENS5_IJNS4_1CILi2EEESB_NSA_ILi1EEEEEEEENS5_IJNSA_ILi128EEENSA_ILi256EEESF_EEEaNS5_IJlSC_lEEEaSI_NS4_8TiledMMAINS4_8MMA_AtomIJNS4_21SM100_MMA_S8_2x1SM_SSIaaiLi128ELi256ELNS4_4UMMA5MajorE0ELSN_0ELNSM_8SaturateE0EEEEEENS4_6LayoutINS5_IJSC_SC_SC_EEENS5_IJNSA_ILi0EEEST_ST_EEEEENS5_IJNS4_10UnderscoreESW_SW_EEEEENS4_28SM100_TMA_2SM_LOAD_MULTICASTENS4_14ComposedLayoutINS4_7SwizzleILi3ELi4ELi3EEENS4_18smem_ptr_flag_bitsILi8EEENSR_INS5_IJNSA_ILi8EEESF_EEENS5_IJSF_SC_EEEEEEEvNS4_8identityENS4_18SM100_TMA_2SM_LOADES19_vS1A_EENS_8epilogue10collective18CollectiveEpilogueINS1D_23Sm100TmaWarpSpecializedILi4ELi2ELi32ELb0ELb0EEEJNS5_IJNSA_ILi64EEESG_SF_EEENS5_IJNSR_IS1I_SC_EENSR_INS5_IJNSA_ILi32EEESB_EEENS5_IJSC_SF_EEEEEEEEaSI_aSI_NS1D_6fusion15FusionCallbacksIS1H_NS1Q_17LinearCombinationIaiaiLNS_15FloatRoundStyleE2EEES1J_S1P_JEEENS4_5SM1004TMEM4LOAD26SM100_TMEM_LOAD_32dp32b32xENS4_13SM90_TMA_LOADENS10_INS11_ILi1ELi4ELi3EEES14_NSR_INS5_IJS15_S1L_EEENS5_IJS1L_SC_EEEEEEENS4_39AutoVectorizingCopyWithAssumedAlignmentILi128EEENS4_14SM90_TMA_STOREES25_S27_S27_EEEvvEEEEvNT_6ParamsE:
	.zero		2944


//--------------------- SYMBOLS --------------------------

	.type		.nv.reservedSmem.offset0,@object
	.size		.nv.reservedSmem.offset0,0x4
	.type		.nv.reservedSmem.cap,@object
	.size		.nv.reservedSmem.cap,0x4
	.type		__assertfail,@function
